def matmul_kernel(
    a_ptr,
    b_ptr,
    c_ptr,
    M,
    N,
    K,
    stride_am,
    stride_ak,
    stride_bk,
    stride_bn,
    stride_cm,
    stride_cn,
    BLOCK_M: tl.constexpr,
    BLOCK_N: tl.constexpr,
    BLOCK_K: tl.constexpr,
    GROUP_M: tl.constexpr,
):
    pid = tl.program_id(axis=0)
    num_pid_m = tl.cdiv(M, BLOCK_M)
    num_pid_n = tl.cdiv(N, BLOCK_N)
    num_pid_in_group = GROUP_M * num_pid_n
    group_id = pid // num_pid_in_group
    first_pid_m = group_id * GROUP_M
    group_size_m = min(num_pid_m - first_pid_m, GROUP_M)
    pid_m = first_pid_m + ((pid % num_pid_in_group) % group_size_m)
    pid_n = (pid % num_pid_in_group) // group_size_m

    offs_am = (pid_m * BLOCK_M + tl.arange(0, BLOCK_M)) % M
    offs_bn = (pid_n * BLOCK_N + tl.arange(0, BLOCK_N)) % N
    offs_k = tl.arange(0, BLOCK_K)
    a_ptrs = a_ptr + offs_am[:, None] * stride_am + offs_k[None, :] * stride_ak
    b_ptrs = b_ptr + offs_k[:, None] * stride_bk + offs_bn[None, :] * stride_bn

    acc = tl.zeros((BLOCK_M, BLOCK_N), dtype=tl.float32)
    for kk in range(0, tl.cdiv(K, BLOCK_K)):
        a = tl.load(a_ptrs, mask=offs_k[None, :] < K - kk * BLOCK_K, other=0.0)
        b = tl.load(b_ptrs, mask=offs_k[:, None] < K - kk * BLOCK_K, other=0.0)
        acc = tl.dot(a, b, acc)
        a_ptrs += BLOCK_K * stride_ak
        b_ptrs += BLOCK_K * stride_bk

    c = acc.to(c_ptr.dtype.element_ty)
    offs_cm = pid_m * BLOCK_M + tl.arange(0, BLOCK_M)
    offs_cn = pid_n * BLOCK_N + tl.arange(0, BLOCK_N)
    c_ptrs = c_ptr + offs_cm[:, None] * stride_cm + offs_cn[None, :] * stride_cn
    mask = (offs_cm[:, None] < M) & (offs_cn[None, :] < N)
    tl.store(c_ptrs, c, mask=mask)

# config = {"BLOCK_K": 32, "BLOCK_M": 64, "BLOCK_N": 512, "GROUP_M": 8, "arch": "sm_100", "dtype": "fp8e4m3", "num_ctas": 2, "num_stages": 3, "num_warps": 4}
# arch = sm_100


// ===== COMPILED SASS (sm_100a) =====

	.target	sm_100a

	.elftype	@"ET_EXEC"


//--------------------- .note.nv.tkinfo           --------------------------
	.section	.note.nv.tkinfo,"",@"SHT_NOTE"
	.sectionflags	@"SHF_NOTE_NV_TKINFO"
	.tkinfo
        /*0018*/ 	.word	0x00000081
        /*0030*/ 	.string	""
        /*0030*/ 	.string	"ptxas-blackwell"
        /*0030*/ 	.string	"Cuda compilation tools, release 12.9, V12.9.86"
        /*0030*/ 	.string	"Build cuda_12.9.r12.9/compiler.36037853_0"
        /*0030*/ 	.string	"-v  -suppress-debug-info  -lineinfo  -arch sm_100a "



//--------------------- .note.nv.cuver            --------------------------
	.section	.note.nv.cuver,"",@"SHT_NOTE"
	.sectionflags	@"SHF_NOTE_NV_CUVER"
        /*0018*/ 	.short	0x0001
        /*001a*/ 	.short	0x0064
        /*001c*/ 	.short	0x0001
        /*001e*/ 	.short	0x0000
        /*0020*/ 	.short	0x0001
        /*0022*/ 	.short	0x0000


//--------------------- .nv.info                  --------------------------
	.section	.nv.info,"",@"SHT_CUDA_INFO"
	.align	4


	//----- nvinfo : EIATTR_REGCOUNT
	.align		4
        /*0000*/ 	.byte	0x04, 0x2f
        /*0002*/ 	.short	(.L_4 - .L_3)
	.align		4
.L_3:
        /*0004*/ 	.word	index@(matmul_kernel)
        /*0008*/ 	.word	0x000000ff


	//----- nvinfo : EIATTR_FRAME_SIZE
	.align		4
.L_4:
        /*000c*/ 	.byte	0x04, 0x11
        /*000e*/ 	.short	(.L_6 - .L_5)
	.align		4
.L_5:
        /*0010*/ 	.word	index@($__internal_2_$__cuda_sm10x_tcgen05_guardrail_trap_unallocated_columns_being_dealloced)
        /*0014*/ 	.word	0x00000000


	//----- nvinfo : EIATTR_FRAME_SIZE
	.align		4
.L_6:
        /*0018*/ 	.byte	0x04, 0x11
        /*001a*/ 	.short	(.L_8 - .L_7)
	.align		4
.L_7:
        /*001c*/ 	.word	index@($__internal_1_$__cuda_sm10x_tcgen05_guardrail_trap_phase_invalid_during_alloc)
        /*0020*/ 	.word	0x00000000


	//----- nvinfo : EIATTR_FRAME_SIZE
	.align		4
.L_8:
        /*0024*/ 	.byte	0x04, 0x11
        /*0026*/ 	.short	(.L_10 - .L_9)
	.align		4
.L_9:
        /*0028*/ 	.word	index@($__internal_0_$__cuda_sm10x_tcgen05_guardrail_trap_col_being_dealloced_not_returned_by_alloc)
        /*002c*/ 	.word	0x00000000


	//----- nvinfo : EIATTR_FRAME_SIZE
	.align		4
.L_10:
        /*0030*/ 	.byte	0x04, 0x11
        /*0032*/ 	.short	(.L_12 - .L_11)
	.align		4
.L_11:
        /*0034*/ 	.word	index@(matmul_kernel)
        /*0038*/ 	.word	0x00000000


	//----- nvinfo : EIATTR_MIN_STACK_SIZE
	.align		4
.L_12:
        /*003c*/ 	.byte	0x04, 0x12
        /*003e*/ 	.short	(.L_14 - .L_13)
	.align		4
.L_13:
        /*0040*/ 	.word	index@(matmul_kernel)
        /*0044*/ 	.word	0x00000000
.L_14:


//--------------------- .nv.info.matmul_kernel    --------------------------
	.section	.nv.info.matmul_kernel,"",@"SHT_CUDA_INFO"
	.sectionflags	@""
	.align	4


	//----- nvinfo : EIATTR_CUDA_API_VERSION
	.align		4
        /*0000*/ 	.byte	0x04, 0x37
        /*0002*/ 	.short	(.L_16 - .L_15)
.L_15:
        /*0004*/ 	.word	0x00000081


	//----- nvinfo : EIATTR_KPARAM_INFO
	.align		4
.L_16:
        /*0008*/ 	.byte	0x04, 0x17
        /*000a*/ 	.short	(.L_18 - .L_17)
.L_17:
        /*000c*/ 	.word	0x00000000
        /*0010*/ 	.short	0x000d
        /*0012*/ 	.short	0x0048
        /*0014*/ 	.byte	0x00, 0xf4, 0x21, 0x00


	//----- nvinfo : EIATTR_KPARAM_INFO
	.align		4
.L_18:
        /*0018*/ 	.byte	0x04, 0x17
        /*001a*/ 	.short	(.L_20 - .L_19)
.L_19:
        /*001c*/ 	.word	0x00000000
        /*0020*/ 	.short	0x000c
        /*0022*/ 	.short	0x0040
        /*0024*/ 	.byte	0x00, 0xf4, 0x21, 0x00


	//----- nvinfo : EIATTR_KPARAM_INFO
	.align		4
.L_20:
        /*0028*/ 	.byte	0x04, 0x17
        /*002a*/ 	.short	(.L_22 - .L_21)
.L_21:
        /*002c*/ 	.word	0x00000000
        /*0030*/ 	.short	0x000b
        /*0032*/ 	.short	0x0038
        /*0034*/ 	.byte	0x00, 0xf0, 0x11, 0x00


	//----- nvinfo : EIATTR_KPARAM_INFO
	.align		4
.L_22:
        /*0038*/ 	.byte	0x04, 0x17
        /*003a*/ 	.short	(.L_24 - .L_23)
.L_23:
        /*003c*/ 	.word	0x00000000
        /*0040*/ 	.short	0x000a
        /*0042*/ 	.short	0x0034
        /*0044*/ 	.byte	0x00, 0xf0, 0x11, 0x00


	//----- nvinfo : EIATTR_KPARAM_INFO
	.align		4
.L_24:
        /*0048*/ 	.byte	0x04, 0x17
        /*004a*/ 	.short	(.L_26 - .L_25)
.L_25:
        /*004c*/ 	.word	0x00000000
        /*0050*/ 	.short	0x0009
        /*0052*/ 	.short	0x0030
        /*0054*/ 	.byte	0x00, 0xf0, 0x11, 0x00


	//----- nvinfo : EIATTR_KPARAM_INFO
	.align		4
.L_26:
        /*0058*/ 	.byte	0x04, 0x17
        /*005a*/ 	.short	(.L_28 - .L_27)
.L_27:
        /*005c*/ 	.word	0x00000000
        /*0060*/ 	.short	0x0008
        /*0062*/ 	.short	0x002c
        /*0064*/ 	.byte	0x00, 0xf0, 0x11, 0x00


	//----- nvinfo : EIATTR_KPARAM_INFO
	.align		4
.L_28:
        /*0068*/ 	.byte	0x04, 0x17
        /*006a*/ 	.short	(.L_30 - .L_29)
.L_29:
        /*006c*/ 	.word	0x00000000
        /*0070*/ 	.short	0x0007
        /*0072*/ 	.short	0x0028
        /*0074*/ 	.byte	0x00, 0xf0, 0x11, 0x00


	//----- nvinfo : EIATTR_KPARAM_INFO
	.align		4
.L_30:
        /*0078*/ 	.byte	0x04, 0x17
        /*007a*/ 	.short	(.L_32 - .L_31)
.L_31:
        /*007c*/ 	.word	0x00000000
        /*0080*/ 	.short	0x0006
        /*0082*/ 	.short	0x0024
        /*0084*/ 	.byte	0x00, 0xf0, 0x11, 0x00


	//----- nvinfo : EIATTR_KPARAM_INFO
	.align		4
.L_32:
        /*0088*/ 	.byte	0x04, 0x17
        /*008a*/ 	.short	(.L_34 - .L_33)
.L_33:
        /*008c*/ 	.word	0x00000000
        /*0090*/ 	.short	0x0005
        /*0092*/ 	.short	0x0020
        /*0094*/ 	.byte	0x00, 0xf0, 0x11, 0x00


	//----- nvinfo : EIATTR_KPARAM_INFO
	.align		4
.L_34:
        /*0098*/ 	.byte	0x04, 0x17
        /*009a*/ 	.short	(.L_36 - .L_35)
.L_35:
        /*009c*/ 	.word	0x00000000
        /*00a0*/ 	.short	0x0004
        /*00a2*/ 	.short	0x001c
        /*00a4*/ 	.byte	0x00, 0xf0, 0x11, 0x00


	//----- nvinfo : EIATTR_KPARAM_INFO
	.align		4
.L_36:
        /*00a8*/ 	.byte	0x04, 0x17
        /*00aa*/ 	.short	(.L_38 - .L_37)
.L_37:
        /*00ac*/ 	.word	0x00000000
        /*00b0*/ 	.short	0x0003
        /*00b2*/ 	.short	0x0018
        /*00b4*/ 	.byte	0x00, 0xf0, 0x11, 0x00


	//----- nvinfo : EIATTR_KPARAM_INFO
	.align		4
.L_38:
        /*00b8*/ 	.byte	0x04, 0x17
        /*00ba*/ 	.short	(.L_40 - .L_39)
.L_39:
        /*00bc*/ 	.word	0x00000000
        /*00c0*/ 	.short	0x0002
        /*00c2*/ 	.short	0x0010
        /*00c4*/ 	.byte	0x00, 0xf4, 0x21, 0x00


	//----- nvinfo : EIATTR_KPARAM_INFO
	.align		4
.L_40:
        /*00c8*/ 	.byte	0x04, 0x17
        /*00ca*/ 	.short	(.L_42 - .L_41)
.L_41:
        /*00cc*/ 	.word	0x00000000
        /*00d0*/ 	.short	0x0001
        /*00d2*/ 	.short	0x0008
        /*00d4*/ 	.byte	0x00, 0xf4, 0x21, 0x00


	//----- nvinfo : EIATTR_KPARAM_INFO
	.align		4
.L_42:
        /*00d8*/ 	.byte	0x04, 0x17
        /*00da*/ 	.short	(.L_44 - .L_43)
.L_43:
        /*00dc*/ 	.word	0x00000000
        /*00e0*/ 	.short	0x0000
        /*00e2*/ 	.short	0x0000
        /*00e4*/ 	.byte	0x00, 0xf4, 0x21, 0x00


	//----- nvinfo : EIATTR_EXPLICIT_CLUSTER
	.align		4
.L_44:
        /*00e8*/ 	.byte	0x01, 0x3e
	.zero		2


	//----- nvinfo : EIATTR_CTA_PER_CLUSTER
	.align		4
        /*00ec*/ 	.byte	0x04, 0x3d
        /*00ee*/ 	.short	(.L_46 - .L_45)
.L_45:
        /*00f0*/ 	.word	0x00000002
        /*00f4*/ 	.word	0x00000001
        /*00f8*/ 	.word	0x00000001


	//----- nvinfo : EIATTR_AT_ENTRY_FRAGMENTS
	.align		4
.L_46:
        /*00fc*/ 	.byte	0x04, 0x4f
        /*00fe*/ 	.short	(.L_48 - .L_47)


	//   ....[0]....
.L_47:
        /*0100*/ 	.word	0x00000004


	//----- nvinfo : EIATTR_RESERVED_SMEM_USED
	.align		4
.L_48:
        /*0104*/ 	.byte	0x01, 0x41
	.zero		2


	//----- nvinfo : EIATTR_SPARSE_MMA_MASK
	.align		4
        /*0108*/ 	.byte	0x03, 0x50
        /*010a*/ 	.short	0x0000


	//----- nvinfo : EIATTR_TCGEN05_1CTA_USED
	.align		4
        /*010c*/ 	.byte	0x01, 0x51
	.zero		2


	//----- nvinfo : EIATTR_MAXREG_COUNT
	.align		4
        /*0110*/ 	.byte	0x03, 0x1b
        /*0112*/ 	.short	0x00ff


	//----- nvinfo : EIATTR_NUM_BARRIERS
	.align		4
        /*0114*/ 	.byte	0x02, 0x4c
        /*0116*/ 	.byte	0x01
	.zero		1


	//----- nvinfo : EIATTR_INT_WARP_WIDE_INSTR_OFFSETS
	.align		4
        /*0118*/ 	.byte	0x04, 0x31
        /*011a*/ 	.short	(.L_50 - .L_49)


	//   ....[0]....
.L_49:
        /*011c*/ 	.word	0x00004030


	//   ....[1]....
        /*0120*/ 	.word	0x000040b0


	//   ....[2]....
        /*0124*/ 	.word	0x00004990


	//   ....[3]....
        /*0128*/ 	.word	0x0000db40


	//   ....[4]....
        /*012c*/ 	.word	0x0000db90


	//----- nvinfo : EIATTR_COOP_GROUP_MASK_REGIDS
	.align		4
.L_50:
        /*0130*/ 	.byte	0x04, 0x29
        /*0132*/ 	.short	(.L_52 - .L_51)


	//   ....[0]....
.L_51:
        /*0134*/ 	.word	0xffffffff


	//   ....[1]....
        /*0138*/ 	.word	0xffffffff


	//   ....[2]....
        /*013c*/ 	.word	0xffffffff


	//   ....[3]....
        /*0140*/ 	.word	0xffffffff


	//----- nvinfo : EIATTR_COOP_GROUP_INSTR_OFFSETS
	.align		4
.L_52:
        /*0144*/ 	.byte	0x04, 0x28
        /*0146*/ 	.short	(.L_54 - .L_53)


	//   ....[0]....
.L_53:
        /*0148*/ 	.word	0x00000070


	//   ....[1]....
        /*014c*/ 	.word	0x00000330


	//   ....[2]....
        /*0150*/ 	.word	0x0000d9d0


	//   ....[3]....
        /*0154*/ 	.word	0x0000dc40


	//----- nvinfo : EIATTR_VRC_CTA_INIT_COUNT
	.align		4
.L_54:
        /*0158*/ 	.byte	0x02, 0x4a
        /*015a*/ 	.byte	0x80
	.zero		1


	//----- nvinfo : EIATTR_MBARRIER_INSTR_OFFSETS
	.align		4
        /*015c*/ 	.byte	0x04, 0x39
        /*015e*/ 	.short	(.L_56 - .L_55)


	//   ....[0]....
.L_55:
        /*0160*/ 	.word	0x000041a0
        /*0164*/ 	.word	0x000000ff
        /*0168*/ 	.word	0x00000000
        /*016c*/ 	.short	0x0100
        /*016e*/ 	.byte	0x0d
	.zero		1


	//   ....[1]....
        /*0170*/ 	.word	0x000049f0
        /*0174*/ 	.word	0x000000ff
        /*0178*/ 	.word	0x00005008
        /*017c*/ 	.short	0x0100
        /*017e*/ 	.byte	0x0f
	.zero		1


	//   ....[2]....
        /*0180*/ 	.word	0x000069b0
        /*0184*/ 	.word	0x000000ff
        /*0188*/ 	.word	0x00000000
        /*018c*/ 	.short	0x010a
        /*018e*/ 	.byte	0x0d
	.zero		1


	//   ....[3]....
        /*0190*/ 	.word	0x000081c0
        /*0194*/ 	.word	0x000000ff
        /*0198*/ 	.word	0x00000000
        /*019c*/ 	.short	0x010a
        /*019e*/ 	.byte	0x0d
	.zero		1


	//   ....[4]....
        /*01a0*/ 	.word	0x00008310
        /*01a4*/ 	.word	0x000000ff
        /*01a8*/ 	.word	0x00005000
        /*01ac*/ 	.short	0x0108
        /*01ae*/ 	.byte	0x0f
	.zero		1


	//   ....[5]....
        /*01b0*/ 	.word	0x000083b0
        /*01b4*/ 	.word	0x000000ff
        /*01b8*/ 	.word	0x00005008
        /*01bc*/ 	.short	0x0108
        /*01be*/ 	.byte	0x0f
	.zero		1


	//   ....[6]....
        /*01c0*/ 	.word	0x0000dc60
        /*01c4*/ 	.word	0x000000ff
        /*01c8*/ 	.word	0x00000000
        /*01cc*/ 	.short	0x010a
        /*01ce*/ 	.byte	0x0d
	.zero		1


	//   ....[7]....
        /*01d0*/ 	.word	0x0000dc90
        /*01d4*/ 	.word	0x000000ff
        /*01d8*/ 	.word	0x00000000
        /*01dc*/ 	.short	0x010a
        /*01de*/ 	.byte	0x0d
	.zero		1


	//----- nvinfo : EIATTR_NUM_MBARRIERS
	.align		4
.L_56:
        /*01e0*/ 	.byte	0x03, 0x38
        /*01e2*/ 	.short	0x0002


	//----- nvinfo : EIATTR_EXIT_INSTR_OFFSETS
	.align		4
        /*01e4*/ 	.byte	0x04, 0x1c
        /*01e6*/ 	.short	(.L_58 - .L_57)


	//   ....[0]....
.L_57:
        /*01e8*/ 	.word	0x0000dc50


	//----- nvinfo : EIATTR_REQNTID
	.align		4
.L_58:
        /*01ec*/ 	.byte	0x04, 0x10
        /*01ee*/ 	.short	(.L_60 - .L_59)
.L_59:
        /*01f0*/ 	.word	0x00000080
        /*01f4*/ 	.word	0x00000001
        /*01f8*/ 	.word	0x00000001


	//----- nvinfo : EIATTR_CRS_STACK_SIZE
	.align		4
.L_60:
        /*01fc*/ 	.byte	0x04, 0x1e
        /*01fe*/ 	.short	(.L_62 - .L_61)
.L_61:
        /*0200*/ 	.word	0x00000000


	//----- nvinfo : EIATTR_CBANK_PARAM_SIZE
	.align		4
.L_62:
        /*0204*/ 	.byte	0x03, 0x19
        /*0206*/ 	.short	0x0050


	//----- nvinfo : EIATTR_PARAM_CBANK
	.align		4
        /*0208*/ 	.byte	0x04, 0x0a
        /*020a*/ 	.short	(.L_64 - .L_63)
	.align		4
.L_63:
        /*020c*/ 	.word	index@(.nv.constant0.matmul_kernel)
        /*0210*/ 	.short	0x0380
        /*0212*/ 	.short	0x0050


	//----- nvinfo : EIATTR_SW_WAR
	.align		4
.L_64:
        /*0214*/ 	.byte	0x04, 0x36
        /*0216*/ 	.short	(.L_66 - .L_65)
.L_65:
        /*0218*/ 	.word	0x00000008
.L_66:


//--------------------- .nv.compat                --------------------------
	.section	.nv.compat,"",@"SHT_CUDA_COMPAT_INFO"
	.align	4
        /*0000*/ 	.byte	0x02, 0x02, 0x02, 0x00, 0x02, 0x05, 0x05, 0x00, 0x02, 0x03, 0x00, 0x00, 0x02, 0x06, 0x01, 0x00


//--------------------- .nv.callgraph             --------------------------
	.section	.nv.callgraph,"",@"SHT_CUDA_CALLGRAPH"
	.align	4
	.sectionentsize	8
	.align		4
        /*0000*/ 	.word	0x00000000
	.align		4
        /*0004*/ 	.word	0xffffffff
	.align		4
        /*0008*/ 	.word	0x00000000
	.align		4
        /*000c*/ 	.word	0xfffffffe
	.align		4
        /*0010*/ 	.word	0x00000000
	.align		4
        /*0014*/ 	.word	0xfffffffd
	.align		4
        /*0018*/ 	.word	0x00000000
	.align		4
        /*001c*/ 	.word	0xfffffffc


//--------------------- .text.matmul_kernel       --------------------------
	.section	.text.matmul_kernel,"ax",@progbits
	.align	128
        .global         matmul_kernel
        .type           matmul_kernel,@function
        .size           matmul_kernel,(.L_x_20 - matmul_kernel)
        .other          matmul_kernel,@"STO_CUDA_ENTRY STV_DEFAULT"
matmul_kernel:
.text.matmul_kernel:
[----:B------:R-:W0:Y:S01]  /*0000*/  LDC R1, c[0x0][0x37c] ;  /* 0x0000df00ff017b82 */ /* 0x000e220000000800 */
[----:B------:R-:W1:Y:S01]  /*0010*/  S2R R3, SR_TID.X ;  /* 0x0000000000037919 */ /* 0x000e620000002100 */
[----:B------:R-:W2:Y:S01]  /*0020*/  LDCU.64 UR16, c[0x0][0x358] ;  /* 0x00006b00ff1077ac */ /* 0x000ea20008000a00 */
[----:B-1----:R-:W-:-:S13]  /*0030*/  ISETP.GE.U32.AND P0, PT, R3, 0x20, PT ;  /* 0x000000200300780c */ /* 0x002fda0003f06070 */
[----:B------:R-:W-:Y:S02]  /*0040*/  VOTEU.ANY UP0, P0 ;  /* 0x0000000000ff7886 */ /* 0x000fe40000000100 */
[----:B0-2---:R-:W-:Y:S05]  /*0050*/  BRA.U UP0, `(.L_x_0) ;  /* 0x0000000100b87547 */ /* 0x005fea000b800000 */
[----:B------:R-:W0:Y:S01]  /*0060*/  S2UR UR6, SR_CgaCtaId ;  /* 0x00000000000679c3 */ /* 0x000e220000008800 */
[----:B------:R-:W-:Y:S01]  /*0070*/  NOP ;  /* 0x0000000000007918 */ /* 0x000fe20000000000 */
[----:B------:R-:W-:Y:S02]  /*0080*/  UMOV UR4, 0x40 ;  /* 0x0000004000047882 */ /* 0x000fe40000000000 */
[----:B0-----:R-:W-:-:S09]  /*0090*/  ULEA UR4, UR6, UR4, 0x18 ;  /* 0x0000000406047291 */ /* 0x001fd2000f8ec0ff */
[----:B------:R-:W0:Y:S01]  /*00a0*/  LDS.U8 R0, [UR4] ;  /* 0x00000004ff007984 */ /* 0x000e220008000000 */
[----:B------:R-:W-:Y:S02]  /*00b0*/  UMOV UR4, 0x400 ;  /* 0x0000040000047882 */ /* 0x000fe40000000000 */
[----:B------:R-:W-:Y:S01]  /*00c0*/  ULEA UR4, UR6, UR4, 0x18 ;  /* 0x0000000406047291 */ /* 0x000fe2000f8ec0ff */
[----:B0-----:R-:W-:-:S13]  /*00d0*/  ISETP.NE.AND P0, PT, R0, RZ, PT ;  /* 0x000000ff0000720c */ /* 0x001fda0003f05270 */
[----:B------:R-:W-:Y:S05]  /*00e0*/  @P0 BRA `(.L_x_1) ;  /* 0x00000000007c0947 */ /* 0x000fea0003800000 */
[----:B------:R-:W-:-:S13]  /*00f0*/  ELECT P0, URZ, PT ;  /* 0x0000000000ff782f */ /* 0x000fda0003800000 */
[----:B------:R-:W-:Y:S05]  /*0100*/  @!P0 BRA `(.L_x_2) ;  /* 0x0000000000848947 */ /* 0x000fea0003800000 */
[----:B------:R-:W-:Y:S01]  /*0110*/  UMOV UR5, 0x8 ;  /* 0x0000000800057882 */ /* 0x000fe20000000000 */
[----:B------:R-:W-:Y:S02]  /*0120*/  IMAD.MOV.U32 R7, RZ, RZ, 0x1 ;  /* 0x00000001ff077424 */ /* 0x000fe400078e00ff */
[----:B------:R-:W-:Y:S02]  /*0130*/  IMAD.MOV.U32 R5, RZ, RZ, 0xff ;  /* 0x000000ffff057424 */ /* 0x000fe400078e00ff */
[----:B------:R-:W-:Y:S04]  /*0140*/  DEPBAR.LE SB0, 0x36 ;  /* 0x00008d800000791a */ /* 0x000fe80000000000 */
[----:B------:R-:W0:Y:S02]  /*0150*/  UTCATOMSWS.FIND_AND_SET.ALIGN UP1, UR5, UR5 ;  /* 0x00000005000575e3 */ /* 0x000e240008020800 */
[----:B0-----:R-:W-:-:S04]  /*0160*/  PLOP3.LUT P0, PT, PT, PT, UP1, 0x80, 0x8 ;  /* 0x000000000008781c */ /* 0x001fc80003f0f018 */
[----:B------:R-:W-:-:S04]  /*0170*/  SEL R0, RZ, 0xffffffff, !P0 ;  /* 0xffffffffff007807 */ /* 0x000fc80004000000 */
[----:B------:R-:W-:Y:S01]  /*0180*/  ISETP.NE.AND P0, PT, R0, RZ, PT ;  /* 0x000000ff0000720c */ /* 0x000fe20003f05270 */
[----:B------:R-:W-:-:S12]  /*0190*/  IMAD.U32 R0, RZ, RZ, UR5 ;  /* 0x00000005ff007e24 */ /* 0x000fd8000f8e00ff */
[----:B------:R-:W-:Y:S05]  /*01a0*/  @P0 BRA `(.L_x_3) ;  /* 0x0000000000240947 */ /* 0x000fea0003800000 */
.L_x_4:
[----:B------:R-:W-:Y:S05]  /*01b0*/  NANOSLEEP 0x64 ;  /* 0x000000640000795d */ /* 0x000fea0003800000 */
[----:B------:R-:W-:-:S05]  /*01c0*/  UMOV UR5, 0x8 ;  /* 0x0000000800057882 */ /* 0x000fca0000000000 */
[----:B------:R-:W-:Y:S04]  /*01d0*/  DEPBAR.LE SB0, 0x36 ;  /* 0x00008d800000791a */ /* 0x000fe80000000000 */
[----:B------:R-:W0:Y:S02]  /*01e0*/  UTCATOMSWS.FIND_AND_SET.ALIGN UP1, UR5, UR5 ;  /* 0x00000005000575e3 */ /* 0x000e240008020800 */
[----:B0-----:R-:W-:-:S04]  /*01f0*/  PLOP3.LUT P0, PT, PT, PT, UP1, 0x80, 0x8 ;  /* 0x000000000008781c */ /* 0x001fc80003f0f018 */
[----:B------:R-:W-:-:S04]  /*0200*/  SEL R0, RZ, 0xffffffff, !P0 ;  /* 0xffffffffff007807 */ /* 0x000fc80004000000 */
[----:B------:R-:W-:Y:S01]  /*0210*/  ISETP.NE.AND P0, PT, R0, RZ, PT ;  /* 0x000000ff0000720c */ /* 0x000fe20003f05270 */
[----:B------:R-:W-:-:S12]  /*0220*/  IMAD.U32 R0, RZ, RZ, UR5 ;  /* 0x00000005ff007e24 */ /* 0x000fd8000f8e00ff */
[----:B------:R-:W-:Y:S05]  /*0230*/  @!P0 BRA `(.L_x_4) ;  /* 0xfffffffc00dc8947 */ /* 0x000fea000383ffff */
.L_x_3:
[C---:B------:R-:W-:Y:S01]  /*0240*/  VIADD R4, R0.reuse, 0x10 ;  /* 0x0000001000047836 */ /* 0x040fe20000000000 */
[----:B------:R-:W-:Y:S01]  /*0250*/  UMOV UR5, 0x50 ;  /* 0x0000005000057882 */ /* 0x000fe20000000000 */
[----:B------:R-:W-:Y:S01]  /*0260*/  SHF.L.U32 R2, R5, R0, RZ ;  /* 0x0000000005027219 */ /* 0x000fe200000006ff */
[----:B------:R-:W-:Y:S01]  /*0270*/  ULEA UR5, UR6, UR5, 0x18 ;  /* 0x0000000506057291 */ /* 0x000fe2000f8ec0ff */
[----:B------:R-:W-:Y:S01]  /*0280*/  IMAD.SHL.U32 R0, R0, 0x20, RZ ;  /* 0x0000002000007824 */ /* 0x000fe200078e00ff */
[----:B------:R-:W-:-:S04]  /*0290*/  SHF.L.U32 R5, R7, R4, RZ ;  /* 0x0000000407057219 */ /* 0x000fc800000006ff */
[----:B------:R-:W-:-:S05]  /*02a0*/  LOP3.LUT R2, R5, R2, RZ, 0xfc, !PT ;  /* 0x0000000205027212 */ /* 0x000fca00078efcff */
[----:B------:R0:W-:Y:S04]  /*02b0*/  ATOMS.OR RZ, [UR5], R2 ;  /* 0x00000002ffff798c */ /* 0x0001e8000b000005 */
[----:B------:R0:W-:Y:S01]  /*02c0*/  STS [UR4], R0 ;  /* 0x00000000ff007988 */ /* 0x0001e20008000804 */
[----:B------:R-:W-:Y:S05]  /*02d0*/  BRA `(.L_x_2) ;  /* 0x0000000000107947 */ /* 0x000fea0003800000 */
.L_x_1:
[----:B------:R-:W-:Y:S01]  /*02e0*/  IMAD.MOV.U32 R0, RZ, RZ, -0x1 ;  /* 0xffffffffff007424 */ /* 0x000fe200078e00ff */
[----:B------:R-:W-:-:S04]  /*02f0*/  MOV R4, 0x320 ;  /* 0x0000032000047802 */ /* 0x000fc80000000f00 */
[----:B------:R0:W-:Y:S03]  /*0300*/  STS [UR4], R0 ;  /* 0x00000000ff007988 */ /* 0x0001e60008000804 */
[----:B0-----:R-:W-:Y:S05]  /*0310*/  CALL.REL.NOINC `($__internal_1_$__cuda_sm10x_tcgen05_guardrail_trap_phase_invalid_during_alloc) ;  /* 0x000000d800747944 */ /* 0x001fea0003c00000 */
.L_x_2:
[----:B------:R-:W-:Y:S05]  /*0320*/  WARPSYNC.ALL ;  /* 0x0000000000007948 */ /* 0x000fea0003800000 */
[----:B------:R-:W-:Y:S01]  /*0330*/  NOP ;  /* 0x0000000000007918 */ /* 0x000fe20000000000 */
.L_x_0:
[----:B------:R-:W1:Y:S08]  /*0340*/  LDC.64 R20, c[0x0][0x398] ;  /* 0x0000e600ff147b82 */ /* 0x000e700000000a00 */
[----:B------:R-:W2:Y:S02]  /*0350*/  S2UR UR5, SR_CgaSize ;  /* 0x00000000000579c3 */ /* 0x000ea40000008a00 */
[----:B--2---:R-:W-:-:S12]  /*0360*/  UIMAD UR5, UR5, -0xa0, URZ ;  /* 0xffffff60050578a4 */ /* 0x004fd8000f8e02ff */
[----:B------:R-:W2:Y:S01]  /*0370*/  LDCU UR5, c[0x0][UR5+0x2b0] ;  /* 0x00005600050577ac */ /* 0x000ea20008000800 */
[--C-:B------:R-:W-:Y:S02]  /*0380*/  SHF.R.U32.HI R17, RZ, 0x5, R3.reuse ;  /* 0x00000005ff117819 */ /* 0x100fe40000011603 */
[----:B------:R-:W-:Y:S01]  /*0390*/  SHF.R.U32.HI R133, RZ, 0x6, R3 ;  /* 0x00000006ff857819 */ /* 0x000fe20000011603 */
[----:B------:R-:W3:Y:S01]  /*03a0*/  LDCU.128 UR8, c[0x0][0x380] ;  /* 0x00007000ff0877ac */ /* 0x000ee20008000c00 */
[----:B------:R-:W-:Y:S01]  /*03b0*/  LOP3.LUT R132, R3, 0x7f, RZ, 0xc0, !PT ;  /* 0x0000007f03847812 */ /* 0x000fe200078ec0ff */
[----:B------:R-:W4:Y:S01]  /*03c0*/  S2UR UR4, SR_CTAID.X ;  /* 0x00000000000479c3 */ /* 0x000f220000002500 */
[----:B------:R-:W-:-:S07]  /*03d0*/  SGXT.U32 R133, R133, 0x1 ;  /* 0x000000018585781a */ /* 0x000fce0000000000 */
[----:B------:R-:W5:Y:S01]  /*03e0*/  LDC.64 R124, c[0x0][0x3a8] ;  /* 0x0000ea00ff7c7b82 */ /* 0x000f620000000a00 */
[----:B01----:R-:W-:Y:S01]  /*03f0*/  VIADD R0, R21, 0x1ff ;  /* 0x000001ff15007836 */ /* 0x003fe20000000000 */
[----:B------:R-:W-:-:S06]  /*0400*/  IABS R13, R20 ;  /* 0x00000014000d7213 */ /* 0x000fcc0000000000 */
[----:B------:R-:W0:Y:S08]  /*0410*/  LDC R188, c[0x0][0x3a0] ;  /* 0x0000e800ffbc7b82 */ /* 0x000e300000000800 */
[----:B------:R-:W-:Y:S01]  /*0420*/  BAR.SYNC.DEFER_BLOCKING 0x0 ;  /* 0x0000000000007b1d */ /* 0x000fe20000010000 */
[----:B------:R-:W-:Y:S02]  /*0430*/  ISETP.NE.AND P5, PT, R20, RZ, PT ;  /* 0x000000ff1400720c */ /* 0x000fe40003fa5270 */
[----:B------:R-:W-:-:S02]  /*0440*/  SHF.R.S32.HI R5, RZ, 0x1f, R0 ;  /* 0x0000001fff057819 */ /* 0x000fc40000011400 */
[----:B----4-:R-:W-:Y:S01]  /*0450*/  I2FP.F32.U32 R6, UR4 ;  /* 0x0000000400067c45 */ /* 0x010fe20008201000 */
[----:B------:R-:W-:Y:S01]  /*0460*/  UMOV UR4, 0x400 ;  /* 0x0000040000047882 */ /* 0x000fe20000000000 */
[----:B------:R-:W-:-:S03]  /*0470*/  LEA.HI R5, R5, R0, RZ, 0x9 ;  /* 0x0000000005057211 */ /* 0x000fc600078f48ff */
[----:B--2---:R-:W-:Y:S01]  /*0480*/  FMUL R6, R6, UR5 ;  /* 0x0000000506067c20 */ /* 0x004fe20008400000 */
[----:B------:R-:W-:Y:S01]  /*0490*/  SHF.R.S32.HI R5, RZ, 0x9, R5 ;  /* 0x00000009ff057819 */ /* 0x000fe20000011405 */
[----:B------:R-:W1:Y:S02]  /*04a0*/  S2UR UR5, SR_CgaCtaId ;  /* 0x00000000000579c3 */ /* 0x000e640000008800 */
[----:B------:R-:W-:Y:S02]  /*04b0*/  F2I.U32.TRUNC.NTZ R7, R6 ;  /* 0x0000000600077305 */ /* 0x000fe4000020f000 */
[----:B------:R-:W-:-:S05]  /*04c0*/  IMAD.SHL.U32 R2, R5, 0x8, RZ ;  /* 0x0000000805027824 */ /* 0x000fca00078e00ff */
[----:B------:R-:W-:-:S04]  /*04d0*/  IABS R9, R2 ;  /* 0x0000000200097213 */ /* 0x000fc80000000000 */
[----:B------:R-:W2:Y:S01]  /*04e0*/  I2F.RP R0, R9 ;  /* 0x0000000900007306 */ /* 0x000ea20000209400 */
[----:B-1----:R-:W-:Y:S02]  /*04f0*/  ULEA UR15, UR5, UR4, 0x18 ;  /* 0x00000004050f7291 */ /* 0x002fe4000f8ec0ff */
[----:B------:R-:W-:-:S05]  /*0500*/  USHF.L.U32 UR19, UR5, 0x8, URZ ;  /* 0x0000000805137899 */ /* 0x000fca00080006ff */
[----:B--2---:R-:W1:Y:S01]  /*0510*/  MUFU.RCP R0, R0 ;  /* 0x0000000000007308 */ /* 0x004e620000001000 */
[----:B------:R-:W2:Y:S01]  /*0520*/  LDCU UR4, c[0x0][0x3a4] ;  /* 0x00007480ff0477ac */ /* 0x000ea20008000800 */
[----:B------:R-:W4:Y:S01]  /*0530*/  LDS R16, [UR15] ;  /* 0x0000000fff107984 */ /* 0x000f220008000800 */
[----:B-1----:R-:W-:Y:S01]  /*0540*/  VIADD R4, R0, 0xffffffe ;  /* 0x0ffffffe00047836 */ /* 0x002fe20000000000 */
[----:B------:R-:W-:-:S04]  /*0550*/  IABS R0, R7 ;  /* 0x0000000700007213 */ /* 0x000fc80000000000 */
[----:B------:R1:W0:Y:S02]  /*0560*/  F2I.FTZ.U32.TRUNC.NTZ R5, R4 ;  /* 0x0000000400057305 */ /* 0x000224000021f000 */
[----:B-1----:R-:W-:Y:S02]  /*0570*/  IMAD.MOV.U32 R4, RZ, RZ, RZ ;  /* 0x000000ffff047224 */ /* 0x002fe400078e00ff */
[----:B0-----:R-:W-:-:S04]  /*0580*/  IMAD.MOV R8, RZ, RZ, -R5 ;  /* 0x000000ffff087224 */ /* 0x001fc800078e0a05 */
[----:B------:R-:W-:Y:S01]  /*0590*/  IMAD R11, R8, R9, RZ ;  /* 0x00000009080b7224 */ /* 0x000fe200078e02ff */
[----:B------:R-:W-:-:S03]  /*05a0*/  IABS R8, R2 ;  /* 0x0000000200087213 */ /* 0x000fc60000000000 */
[----:B------:R-:W-:Y:S01]  /*05b0*/  IMAD.HI.U32 R5, R5, R11, R4 ;  /* 0x0000000b05057227 */ /* 0x000fe200078e0004 */
[----:B----4-:R-:W-:-:S03]  /*05c0*/  R2UR UR18, R16 ;  /* 0x00000000101272ca */ /* 0x010fc600000e0000 */
[----:B------:R-:W-:Y:S02]  /*05d0*/  IMAD.MOV R4, RZ, RZ, -R8 ;  /* 0x000000ffff047224 */ /* 0x000fe400078e0a08 */
[----:B------:R-:W-:-:S04]  /*05e0*/  IMAD.HI.U32 R5, R5, R0, RZ ;  /* 0x0000000005057227 */ /* 0x000fc800078e00ff */
[----:B------:R-:W-:Y:S01]  /*05f0*/  IMAD R0, R5, R4, R0 ;  /* 0x0000000405007224 */ /* 0x000fe200078e0200 */
[----:B------:R-:W-:Y:S04]  /*0600*/  BAR.SYNC.DEFER_BLOCKING 0x0 ;  /* 0x0000000000007b1d */ /* 0x000fe80000010000 */
[----:B------:R-:W-:-:S13]  /*0610*/  ISETP.GT.U32.AND P1, PT, R9, R0, PT ;  /* 0x000000000900720c */ /* 0x000fda0003f24070 */
[----:B------:R-:W-:Y:S02]  /*0620*/  @!P1 IMAD.IADD R0, R0, 0x1, -R9 ;  /* 0x0000000100009824 */ /* 0x000fe400078e0a09 */
[----:B------:R-:W-:Y:S01]  /*0630*/  @!P1 VIADD R5, R5, 0x1 ;  /* 0x0000000105059836 */ /* 0x000fe20000000000 */
[----:B------:R-:W-:Y:S02]  /*0640*/  ISETP.NE.AND P1, PT, R2, RZ, PT ;  /* 0x000000ff0200720c */ /* 0x000fe40003f25270 */
[----:B------:R-:W-:Y:S02]  /*0650*/  ISETP.GE.U32.AND P0, PT, R0, R9, PT ;  /* 0x000000090000720c */ /* 0x000fe40003f06070 */
[----:B------:R-:W-:-:S04]  /*0660*/  LOP3.LUT R0, R7, R2, RZ, 0x3c, !PT ;  /* 0x0000000207007212 */ /* 0x000fc800078e3cff */
[----:B------:R-:W-:Y:S01]  /*0670*/  ISETP.GE.AND P2, PT, R0, RZ, PT ;  /* 0x000000ff0000720c */ /* 0x000fe20003f46270 */
[----:B------:R-:W-:-:S06]  /*0680*/  VIADD R0, R20, 0x3f ;  /* 0x0000003f14007836 */ /* 0x000fcc0000000000 */
[----:B------:R-:W-:-:S04]  /*0690*/  @P0 VIADD R5, R5, 0x1 ;  /* 0x0000000105050836 */ /* 0x000fc80000000000 */
[----:B------:R-:W-:Y:S01]  /*06a0*/  IMAD.MOV.U32 R4, RZ, RZ, R5 ;  /* 0x000000ffff047224 */ /* 0x000fe200078e0005 */
[----:B------:R-:W-:-:S03]  /*06b0*/  SHF.R.S32.HI R5, RZ, 0x1f, R0 ;  /* 0x0000001fff057819 */ /* 0x000fc60000011400 */
[----:B------:R-:W-:Y:S01]  /*06c0*/  @!P2 IMAD.MOV R4, RZ, RZ, -R4 ;  /* 0x000000ffff04a224 */ /* 0x000fe200078e0a04 */
[----:B------:R-:W-:Y:S02]  /*06d0*/  @!P1 LOP3.LUT R4, RZ, R2, RZ, 0x33, !PT ;  /* 0x00000002ff049212 */ /* 0x000fe400078e33ff */
[----:B------:R-:W-:-:S03]  /*06e0*/  LEA.HI R5, R5, R0, RZ, 0x6 ;  /* 0x0000000005057211 */ /* 0x000fc600078f30ff */
[----:B------:R-:W-:Y:S02]  /*06f0*/  IMAD.SHL.U32 R8, R4, 0x8, RZ ;  /* 0x0000000804087824 */ /* 0x000fe400078e00ff */
[----:B------:R-:W-:-:S03]  /*0700*/  IMAD.MOV R4, RZ, RZ, -R4 ;  /* 0x000000ffff047224 */ /* 0x000fc600078e0a04 */
[----:B------:R-:W-:Y:S01]  /*0710*/  LEA.HI.SX32 R5, R5, -R8, 0x1a ;  /* 0x8000000805057211 */ /* 0x000fe200078fd2ff */
[----:B------:R-:W-:Y:S02]  /*0720*/  IMAD R10, R2, R4, R7 ;  /* 0x00000004020a7224 */ /* 0x000fe400078e0207 */
[----:B------:R-:W-:Y:S01]  /*0730*/  IMAD.MOV.U32 R4, RZ, RZ, RZ ;  /* 0x000000ffff047224 */ /* 0x000fe200078e00ff */
[----:B------:R-:W-:Y:S02]  /*0740*/  VIMNMX R15, PT, PT, R5, 0x8, PT ;  /* 0x00000008050f7848 */ /* 0x000fe40003fe0100 */
[----:B------:R-:W-:Y:S02]  /*0750*/  IABS R11, R10 ;  /* 0x0000000a000b7213 */ /* 0x000fe40000000000 */
[----:B------:R-:W-:-:S04]  /*0760*/  IABS R9, R15 ;  /* 0x0000000f00097213 */ /* 0x000fc80000000000 */
[----:B------:R-:W0:Y:S08]  /*0770*/  I2F.RP R0, R9 ;  /* 0x0000000900007306 */ /* 0x000e300000209400 */
[----:B0-----:R-:W0:Y:S02]  /*0780*/  MUFU.RCP R0, R0 ;  /* 0x0000000000007308 */ /* 0x001e240000001000 */
[----:B0-----:R-:W-:-:S06]  /*0790*/  VIADD R5, R0, 0xffffffe ;  /* 0x0ffffffe00057836 */ /* 0x001fcc0000000000 */
[----:B------:R-:W0:Y:S02]  /*07a0*/  F2I.FTZ.U32.TRUNC.NTZ R5, R5 ;  /* 0x0000000500057305 */ /* 0x000e24000021f000 */
[----:B0-----:R-:W-:-:S04]  /*07b0*/  IMAD.MOV R6, RZ, RZ, -R5 ;  /* 0x000000ffff067224 */ /* 0x001fc800078e0a05 */
[----:B------:R-:W-:-:S04]  /*07c0*/  IMAD.MOV.U32 R2, RZ, RZ, R6 ;  /* 0x000000ffff027224 */ /* 0x000fc800078e0006 */
[----:B------:R-:W-:Y:S01]  /*07d0*/  IMAD R7, R2, R9, RZ ;  /* 0x0000000902077224 */ /* 0x000fe200078e02ff */
[----:B------:R-:W-:-:S03]  /*07e0*/  IABS R2, R15 ;  /* 0x0000000f00027213 */ /* 0x000fc60000000000 */
[----:B------:R-:W-:Y:S01]  /*07f0*/  IMAD.HI.U32 R4, R5, R7, R4 ;  /* 0x0000000705047227 */ /* 0x000fe200078e0004 */
[----:B------:R-:W-:-:S03]  /*0800*/  IABS R7, R21 ;  /* 0x0000001500077213 */ /* 0x000fc60000000000 */
[----:B------:R-:W-:Y:S01]  /*0810*/  IMAD.MOV R0, RZ, RZ, -R2 ;  /* 0x000000ffff007224 */ /* 0x000fe200078e0a02 */
[----:B------:R-:W0:Y:S01]  /*0820*/  I2F.RP R6, R7 ;  /* 0x0000000700067306 */ /* 0x000e220000209400 */
[----:B------:R-:W-:-:S04]  /*0830*/  IMAD.HI.U32 R4, R4, R11, RZ ;  /* 0x0000000b04047227 */ /* 0x000fc800078e00ff */
[----:B------:R-:W-:-:S03]  /*0840*/  IMAD R0, R4, R0, R11 ;  /* 0x0000000004007224 */ /* 0x000fc600078e020b */
[----:B------:R-:W1:Y:S02]  /*0850*/  I2F.RP R2, R13 ;  /* 0x0000000d00027306 */ /* 0x000e640000209400 */
[----:B------:R-:W-:-:S06]  /*0860*/  ISETP.GT.U32.AND P1, PT, R9, R0, PT ;  /* 0x000000000900720c */ /* 0x000fcc0003f24070 */
[----:B0-----:R-:W-:Y:S07]  /*0870*/  MUFU.RCP R6, R6 ;  /* 0x0000000600067308 */ /* 0x001fee0000001000 */
[----:B------:R-:W-:Y:S01]  /*0880*/  @!P1 IMAD.IADD R0, R0, 0x1, -R9 ;  /* 0x0000000100009824 */ /* 0x000fe200078e0a09 */
[----:B-1----:R-:W0:Y:S01]  /*0890*/  MUFU.RCP R2, R2 ;  /* 0x0000000200027308 */ /* 0x002e220000001000 */
[----:B------:R-:W-:Y:S01]  /*08a0*/  @!P1 VIADD R4, R4, 0x1 ;  /* 0x0000000104049836 */ /* 0x000fe20000000000 */
[----:B------:R-:W-:-:S02]  /*08b0*/  ISETP.NE.AND P1, PT, R15, RZ, PT ;  /* 0x000000ff0f00720c */ /* 0x000fc40003f25270 */
[----:B------:R-:W-:Y:S02]  /*08c0*/  ISETP.GE.U32.AND P0, PT, R0, R9, PT ;  /* 0x000000090000720c */ /* 0x000fe40003f06070 */
[----:B------:R-:W-:Y:S02]  /*08d0*/  LOP3.LUT R0, R10, R15, RZ, 0x3c, !PT ;  /* 0x0000000f0a007212 */ /* 0x000fe400078e3cff */
[----:B------:R-:W-:Y:S02]  /*08e0*/  LOP3.LUT R9, R3, 0x3f, RZ, 0xc0, !PT ;  /* 0x0000003f03097812 */ /* 0x000fe400078ec0ff */
[----:B------:R-:W-:-:S07]  /*08f0*/  ISETP.GE.AND P2, PT, R0, RZ, PT ;  /* 0x000000ff0000720c */ /* 0x000fce0003f46270 */
[----:B------:R-:W-:-:S04]  /*0900*/  @P0 VIADD R4, R4, 0x1 ;  /* 0x0000000104040836 */ /* 0x000fc80000000000 */
[----:B------:R-:W-:Y:S02]  /*0910*/  IMAD.MOV.U32 R12, RZ, RZ, R4 ;  /* 0x000000ffff0c7224 */ /* 0x000fe400078e0004 */
[----:B0-----:R-:W-:Y:S02]  /*0920*/  VIADD R4, R2, 0xffffffe ;  /* 0x0ffffffe02047836 */ /* 0x001fe40000000000 */
[----:B------:R-:W-:Y:S01]  /*0930*/  @!P2 IMAD.MOV R12, RZ, RZ, -R12 ;  /* 0x000000ffff0ca224 */ /* 0x000fe200078e0a0c */
[----:B------:R-:W-:Y:S01]  /*0940*/  @!P1 LOP3.LUT R12, RZ, R15, RZ, 0x33, !PT ;  /* 0x0000000fff0c9212 */ /* 0x000fe200078e33ff */
[----:B------:R-:W0:Y:S01]  /*0950*/  F2I.FTZ.U32.TRUNC.NTZ R5, R4 ;  /* 0x0000000400057305 */ /* 0x000e22000021f000 */
[----:B------:R-:W-:-:S03]  /*0960*/  ISETP.NE.U32.AND P1, PT, R17, RZ, PT ;  /* 0x000000ff1100720c */ /* 0x000fc60003f25070 */
[----:B------:R-:W-:-:S04]  /*0970*/  IMAD.MOV R0, RZ, RZ, -R12 ;  /* 0x000000ffff007224 */ /* 0x000fc800078e0a0c */
[----:B------:R-:W-:Y:S02]  /*0980*/  IMAD R0, R15, R0, R10 ;  /* 0x000000000f007224 */ /* 0x000fe400078e020a */
[----:B------:R-:W-:Y:S02]  /*0990*/  VIADD R10, R6, 0xffffffe ;  /* 0x0ffffffe060a7836 */ /* 0x000fe40000000000 */
[----:B------:R-:W-:Y:S02]  /*09a0*/  IMAD.IADD R0, R8, 0x1, R0 ;  /* 0x0000000108007824 */ /* 0x000fe400078e0200 */
[----:B------:R-:W1:Y:S01]  /*09b0*/  F2I.FTZ.U32.TRUNC.NTZ R11, R10 ;  /* 0x0000000a000b7305 */ /* 0x000e62000021f000 */
[----:B0-----:R-:W-:Y:S02]  /*09c0*/  IMAD.MOV R4, RZ, RZ, -R5 ;  /* 0x000000ffff047224 */ /* 0x001fe400078e0a05 */
[----:B------:R-:W-:Y:S02]  /*09d0*/  IMAD R2, R0, 0x40, R9 ;  /* 0x0000004000027824 */ /* 0x000fe400078e0209 */
[----:B------:R-:W-:-:S02]  /*09e0*/  IMAD R9, R4, R13, RZ ;  /* 0x0000000d04097224 */ /* 0x000fc400078e02ff */
[----:B------:R-:W-:Y:S01]  /*09f0*/  IMAD.MOV.U32 R4, RZ, RZ, RZ ;  /* 0x000000ffff047224 */ /* 0x000fe200078e00ff */
[----:B------:R-:W-:Y:S01]  /*0a00*/  IABS R6, R2 ;  /* 0x0000000200067213 */ /* 0x000fe20000000000 */
[----:B------:R-:W-:Y:S01]  /*0a10*/  IMAD.SHL.U32 R0, R12, 0x200, RZ ;  /* 0x000002000c007824 */ /* 0x000fe200078e00ff */
[----:B------:R-:W-:Y:S01]  /*0a20*/  ISETP.GE.AND P3, PT, R2, RZ, PT ;  /* 0x000000ff0200720c */ /* 0x000fe20003f66270 */
[----:B------:R-:W-:-:S04]  /*0a30*/  IMAD.HI.U32 R4, R5, R9, R4 ;  /* 0x0000000905047227 */ /* 0x000fc800078e0004 */
[----:B------:R-:W-:Y:S02]  /*0a40*/  VIADD R9, R17, UR19 ;  /* 0x0000001311097c36 */ /* 0x000fe40008000000 */
[----:B-1----:R-:W-:Y:S02]  /*0a50*/  IMAD.MOV R8, RZ, RZ, -R11 ;  /* 0x000000ffff087224 */ /* 0x002fe400078e0a0b */
[----:B------:R-:W-:Y:S01]  /*0a60*/  IMAD.HI.U32 R4, R4, R6, RZ ;  /* 0x0000000604047227 */ /* 0x000fe200078e00ff */
[----:B------:R-:W-:-:S03]  /*0a70*/  LOP3.LUT R9, R0, 0x103, R9, 0xf8, !PT ;  /* 0x0000010300097812 */ /* 0x000fc600078ef809 */
[----:B------:R-:W-:Y:S01]  /*0a80*/  IMAD R15, R8, R7, RZ ;  /* 0x00000007080f7224 */ /* 0x000fe200078e02ff */
[----:B------:R-:W-:Y:S01]  /*0a90*/  IABS R8, R9 ;  /* 0x0000000900087213 */ /* 0x000fe20000000000 */
[----:B------:R-:W-:Y:S01]  /*0aa0*/  IMAD.MOV.U32 R10, RZ, RZ, RZ ;  /* 0x000000ffff0a7224 */ /* 0x000fe200078e00ff */
[C---:B------:R-:W-:Y:S01]  /*0ab0*/  LOP3.LUT R18, R9.reuse, 0xfc, RZ, 0xfc, !PT ;  /* 0x000000fc09127812 */ /* 0x040fe200078efcff */
[----:B------:R-:W-:Y:S01]  /*0ac0*/  IMAD.MOV R5, RZ, RZ, -R4 ;  /* 0x000000ffff057224 */ /* 0x000fe200078e0a04 */
[----:B------:R-:W-:Y:S01]  /*0ad0*/  LOP3.LUT R16, R9, 0x8, RZ, 0xfc, !PT ;  /* 0x0000000809107812 */ /* 0x000fe200078efcff */
[----:B------:R-:W-:Y:S01]  /*0ae0*/  IMAD.HI.U32 R4, R11, R15, R10 ;  /* 0x0000000f0b047227 */ /* 0x000fe200078e000a */
[----:B------:R-:W-:Y:S02]  /*0af0*/  IABS R14, R18 ;  /* 0x00000012000e7213 */ /* 0x000fe40000000000 */
[C---:B------:R-:W-:Y:S01]  /*0b00*/  LOP3.LUT R15, R9.reuse, 0x4, RZ, 0xfc, !PT ;  /* 0x00000004090f7812 */ /* 0x040fe200078efcff */
[----:B------:R-:W-:Y:S01]  /*0b10*/  IMAD.MOV.U32 R11, RZ, RZ, R8 ;  /* 0x000000ffff0b7224 */ /* 0x000fe200078e0008 */
[----:B------:R-:W-:Y:S01]  /*0b20*/  LOP3.LUT R19, R9, 0x18, RZ, 0xfc, !PT ;  /* 0x0000001809137812 */ /* 0x000fe200078efcff */
[----:B------:R-:W-:Y:S01]  /*0b30*/  IMAD.SHL.U32 R8, R17, 0x200000, RZ ;  /* 0x0020000011087824 */ /* 0x000fe200078e00ff */
[----:B------:R-:W-:Y:S01]  /*0b40*/  IABS R119, R15 ;  /* 0x0000000f00777213 */ /* 0x000fe20000000000 */
[----:B------:R-:W-:Y:S01]  /*0b50*/  IMAD R6, R13, R5, R6 ;  /* 0x000000050d067224 */ /* 0x000fe200078e0206 */
[----:B------:R-:W-:Y:S01]  /*0b60*/  LOP3.LUT R17, R9, 0xc, RZ, 0xfc, !PT ;  /* 0x0000000c09117812 */ /* 0x000fe200078efcff */
[----:B------:R-:W-:Y:S01]  /*0b70*/  IMAD.HI.U32 R5, R4, R11, RZ ;  /* 0x0000000b04057227 */ /* 0x000fe200078e00ff */
[----:B------:R-:W-:-:S02]  /*0b80*/  LOP3.LUT R10, R8, 0x600000, RZ, 0xc0, !PT ;  /* 0x00600000080a7812 */ /* 0x000fc400078ec0ff */
[----:B------:R-:W-:Y:S01]  /*0b90*/  ISETP.GT.U32.AND P0, PT, R13, R6, PT ;  /* 0x000000060d00720c */ /* 0x000fe20003f04070 */
[----:B------:R-:W-:Y:S01]  /*0ba0*/  IMAD.HI.U32 R8, R4, R14, RZ ;  /* 0x0000000e04087227 */ /* 0x000fe200078e00ff */
[----:B------:R-:W-:Y:S02]  /*0bb0*/  R2UR UR12, R10 ;  /* 0x000000000a0c72ca */ /* 0x000fe400000e0000 */
[----:B------:R-:W-:Y:S01]  /*0bc0*/  IABS R120, R17 ;  /* 0x0000001100787213 */ /* 0x000fe20000000000 */
[----:B------:R-:W-:Y:S01]  /*0bd0*/  IMAD.MOV R12, RZ, RZ, -R5 ;  /* 0x000000ffff0c7224 */ /* 0x000fe200078e0a05 */
[C---:B------:R-:W-:Y:S01]  /*0be0*/  LOP3.LUT R22, R9.reuse, 0x20, RZ, 0xfc, !PT ;  /* 0x0000002009167812 */ /* 0x040fe200078efcff */
[----:B------:R-:W-:Y:S01]  /*0bf0*/  IMAD.MOV R5, RZ, RZ, -R8 ;  /* 0x000000ffff057224 */ /* 0x000fe200078e0a08 */
[----:B------:R-:W-:Y:S01]  /*0c00*/  LOP3.LUT R23, R9, 0x24, RZ, 0xfc, !PT ;  /* 0x0000002409177812 */ /* 0x000fe200078efcff */
[C---:B------:R-:W-:Y:S01]  /*0c10*/  IMAD R8, R7.reuse, R12, R11 ;  /* 0x0000000c07087224 */ /* 0x040fe200078e020b */
[----:B------:R-:W-:Y:S01]  /*0c20*/  IABS R11, R16 ;  /* 0x00000010000b7213 */ /* 0x000fe20000000000 */
[C---:B------:R-:W-:Y:S01]  /*0c30*/  IMAD R12, R7.reuse, R5, R14 ;  /* 0x00000005070c7224 */ /* 0x040fe200078e020e */
[----:B------:R-:W-:Y:S01]  /*0c40*/  IABS R129, R23 ;  /* 0x0000001700817213 */ /* 0x000fe20000000000 */
[----:B------:R-:W-:Y:S01]  /*0c50*/  @!P0 IMAD.IADD R6, R6, 0x1, -R13 ;  /* 0x0000000106068824 */ /* 0x000fe200078e0a0d */
[C---:B------:R-:W-:Y:S01]  /*0c60*/  ISETP.GT.U32.AND P4, PT, R7.reuse, R8, PT ;  /* 0x000000080700720c */ /* 0x040fe20003f84070 */
[C---:B------:R-:W-:Y:S01]  /*0c70*/  IMAD.HI.U32 R5, R4.reuse, R119, RZ ;  /* 0x0000007704057227 */ /* 0x040fe200078e00ff */
[----:B------:R-:W-:Y:S01]  /*0c80*/  ISETP.GT.U32.AND P6, PT, R7, R12, PT ;  /* 0x0000000c0700720c */ /* 0x000fe20003fc4070 */
[----:B------:R-:W-:Y:S01]  /*0c90*/  UIADD3 UR12, UPT, UPT, UR18, UR12, URZ ;  /* 0x0000000c120c7290 */ /* 0x000fe2000fffe0ff */
[----:B------:R-:W-:Y:S01]  /*0ca0*/  ISETP.GT.U32.AND P2, PT, R13, R6, PT ;  /* 0x000000060d00720c */ /* 0x000fe20003f44070 */
[----:B------:R-:W-:Y:S01]  /*0cb0*/  IMAD.MOV R10, RZ, RZ, -R5 ;  /* 0x000000ffff0a7224 */ /* 0x000fe200078e0a05 */
[----:B------:R-:W-:Y:S01]  /*0cc0*/  ISETP.GE.AND P0, PT, R15, RZ, PT ;  /* 0x000000ff0f00720c */ /* 0x000fe20003f06270 */
[----:B------:R-:W-:Y:S01]  /*0cd0*/  IMAD.HI.U32 R5, R4, R11, RZ ;  /* 0x0000000b04057227 */ /* 0x000fe200078e00ff */
[----:B------:R-:W-:-:S02]  /*0ce0*/  IABS R15, R19 ;  /* 0x00000013000f7213 */ /* 0x000fc40000000000 */
[----:B------:R-:W-:Y:S01]  /*0cf0*/  LOP3.LUT R24, R9, 0x28, RZ, 0xfc, !PT ;  /* 0x0000002809187812 */ /* 0x000fe200078efcff */
[----:B------:R-:W-:Y:S01]  /*0d00*/  IMAD R119, R7, R10, R119 ;  /* 0x0000000a07777224 */ /* 0x000fe200078e0277 */
[C---:B------:R-:W-:Y:S01]  /*0d10*/  LOP3.LUT R25, R9.reuse, 0x3c, RZ, 0xfc, !PT ;  /* 0x0000003c09197812 */ /* 0x040fe200078efcff */
[----:B------:R-:W-:Y:S01]  /*0d20*/  IMAD.HI.U32 R10, R4, R120, RZ ;  /* 0x00000078040a7227 */ /* 0x000fe200078e00ff */
[C---:B------:R-:W-:Y:S02]  /*0d30*/  LOP3.LUT R26, R9.reuse, 0x40, RZ, 0xfc, !PT ;  /* 0x00000040091a7812 */ /* 0x040fe400078efcff */
[----:B------:R-:W-:Y:S01]  /*0d40*/  IABS R136, R25 ;  /* 0x0000001900887213 */ /* 0x000fe20000000000 */
[----:B------:R-:W-:Y:S01]  /*0d50*/  @!P6 IMAD.IADD R12, R12, 0x1, -R7 ;  /* 0x000000010c0ce824 */ /* 0x000fe200078e0a07 */
[----:B------:R-:W-:Y:S01]  /*0d60*/  LOP3.LUT R27, R9, 0x54, RZ, 0xfc, !PT ;  /* 0x00000054091b7812 */ /* 0x000fe200078efcff */
[----:B------:R-:W-:Y:S01]  /*0d70*/  @!P2 IMAD.IADD R6, R6, 0x1, -R13 ;  /* 0x000000010606a824 */ /* 0x000fe200078e0a0d */
[C---:B------:R-:W-:Y:S01]  /*0d80*/  ISETP.GT.U32.AND P2, PT, R7.reuse, R119, PT ;  /* 0x000000770700720c */ /* 0x040fe20003f44070 */
[----:B------:R-:W-:Y:S01]  /*0d90*/  IMAD.MOV R14, RZ, RZ, -R5 ;  /* 0x000000ffff0e7224 */ /* 0x000fe200078e0a05 */
[----:B------:R-:W-:Y:S01]  /*0da0*/  ISETP.GT.U32.AND P6, PT, R7, R12, PT ;  /* 0x0000000c0700720c */ /* 0x000fe20003fc4070 */
[----:B------:R-:W-:Y:S01]  /*0db0*/  @!P4 IMAD.IADD R8, R8, 0x1, -R7 ;  /* 0x000000010808c824 */ /* 0x000fe200078e0a07 */
[----:B------:R-:W-:Y:S01]  /*0dc0*/  IABS R144, R27 ;  /* 0x0000001b00907213 */ /* 0x000fe20000000000 */
[----:B------:R-:W-:Y:S01]  /*0dd0*/  IMAD.MOV R5, RZ, RZ, -R10 ;  /* 0x000000ffff057224 */ /* 0x000fe200078e0a0a */
[----:B------:R-:W-:Y:S01]  /*0de0*/  LOP3.LUT R33, R9, 0x98, RZ, 0xfc, !PT ;  /* 0x0000009809217812 */ /* 0x000fe200078efcff */
[C---:B------:R-:W-:Y:S01]  /*0df0*/  IMAD R10, R7.reuse, R14, R11 ;  /* 0x0000000e070a7224 */ /* 0x040fe200078e020b */
[C---:B------:R-:W-:Y:S01]  /*0e00*/  ISETP.GT.U32.AND P4, PT, R7.reuse, R8, PT ;  /* 0x000000080700720c */ /* 0x040fe20003f84070 */
[----:B------:R-:W-:Y:S01]  /*0e10*/  IMAD R120, R7, R5, R120 ;  /* 0x0000000507787224 */ /* 0x000fe200078e0278 */
[----:B------:R-:W-:Y:S01]  /*0e20*/  LOP3.LUT R14, R9, 0x10, RZ, 0xfc, !PT ;  /* 0x00000010090e7812 */ /* 0x000fe200078efcff */
[----:B------:R-:W-:Y:S01]  /*0e30*/  @!P3 IMAD.MOV R6, RZ, RZ, -R6 ;  /* 0x000000ffff06b224 */ /* 0x000fe200078e0a06 */
[----:B------:R-:W-:Y:S01]  /*0e40*/  ISETP.GE.AND P3, PT, R18, RZ, PT ;  /* 0x000000ff1200720c */ /* 0x000fe20003f66270 */
[--C-:B------:R-:W-:Y:S01]  /*0e50*/  @!P2 IMAD.IADD R119, R119, 0x1, -R7.reuse ;  /* 0x000000017777a824 */ /* 0x100fe200078e0a07 */
[----:B------:R-:W-:Y:S01]  /*0e60*/  IABS R13, R14 ;  /* 0x0000000e000d7213 */ /* 0x000fe20000000000 */
[----:B------:R-:W-:Y:S01]  /*0e70*/  @!P6 IMAD.IADD R12, R12, 0x1, -R7 ;  /* 0x000000010c0ce824 */ /* 0x000fe200078e0a07 */
[----:B------:R-:W-:-:S02]  /*0e80*/  ISETP.GT.U32.AND P6, PT, R7, R10, PT ;  /* 0x0000000a0700720c */ /* 0x000fc40003fc4070 */
[----:B------:R-:W-:Y:S01]  /*0e90*/  ISETP.GT.U32.AND P2, PT, R7, R119, PT ;  /* 0x000000770700720c */ /* 0x000fe20003f44070 */
[----:B------:R-:W-:Y:S01]  /*0ea0*/  IMAD.HI.U32 R11, R4, R13, RZ ;  /* 0x0000000d040b7227 */ /* 0x000fe200078e00ff */
[----:B------:R-:W-:Y:S02]  /*0eb0*/  LOP3.LUT R18, R9, 0x14, RZ, 0xfc, !PT ;  /* 0x0000001409127812 */ /* 0x000fe400078efcff */
[----:B------:R-:W-:Y:S01]  /*0ec0*/  @!P5 LOP3.LUT R6, RZ, R20, RZ, 0x33, !PT ;  /* 0x00000014ff06d212 */ /* 0x000fe200078e33ff */
[--C-:B------:R-:W-:Y:S01]  /*0ed0*/  @!P4 IMAD.IADD R8, R8, 0x1, -R7.reuse ;  /* 0x000000010808c824 */ /* 0x100fe200078e0a07 */
[----:B------:R-:W-:Y:S01]  /*0ee0*/  ISETP.GT.U32.AND P4, PT, R7, R120, PT ;  /* 0x000000780700720c */ /* 0x000fe20003f84070 */
[----:B------:R-:W-:Y:S01]  /*0ef0*/  IMAD.MOV.U32 R5, RZ, RZ, R12 ;  /* 0x000000ffff057224 */ /* 0x000fe200078e000c */
[----:B------:R-:W-:Y:S01]  /*0f00*/  IABS R123, R18 ;  /* 0x00000012007b7213 */ /* 0x000fe20000000000 */
[----:B--2---:R-:W-:Y:S01]  /*0f10*/  IMAD R6, R6, UR4, RZ ;  /* 0x0000000406067c24 */ /* 0x004fe2000f8e02ff */
[C---:B------:R-:W-:Y:S01]  /*0f20*/  ISETP.GE.AND P5, PT, R9.reuse, RZ, PT ;  /* 0x000000ff0900720c */ /* 0x040fe20003fa6270 */
[--C-:B------:R-:W-:Y:S01]  /*0f30*/  @!P6 IMAD.IADD R10, R10, 0x1, -R7.reuse ;  /* 0x000000010a0ae824 */ /* 0x100fe200078e0a07 */
[----:B------:R-:W-:Y:S01]  /*0f40*/  LOP3.LUT R20, R9, 0x1c, RZ, 0xfc, !PT ;  /* 0x0000001c09147812 */ /* 0x000fe200078efcff */
[----:B------:R-:W-:Y:S01]  /*0f50*/  @!P2 IMAD.IADD R119, R119, 0x1, -R7 ;  /* 0x000000017777a824 */ /* 0x000fe200078e0a07 */
[----:B------:R-:W-:Y:S01]  /*0f60*/  ISETP.GE.AND P2, PT, R14, RZ, PT ;  /* 0x000000ff0e00720c */ /* 0x000fe20003f46270 */
[----:B------:R-:W-:Y:S01]  /*0f70*/  IMAD.MOV R14, RZ, RZ, -R11 ;  /* 0x000000ffff0e7224 */ /* 0x000fe200078e0a0b */
[----:B------:R-:W-:Y:S01]  /*0f80*/  ISETP.GT.U32.AND P6, PT, R7, R10, PT ;  /* 0x0000000a0700720c */ /* 0x000fe20003fc4070 */
[----:B------:R-:W-:Y:S01]  /*0f90*/  IMAD.HI.U32 R12, R4, R123, RZ ;  /* 0x0000007b040c7227 */ /* 0x000fe200078e00ff */
[----:B------:R-:W-:-:S02]  /*0fa0*/  IABS R126, R20 ;  /* 0x00000014007e7213 */ /* 0x000fc40000000000 */
[C---:B------:R-:W-:Y:S01]  /*0fb0*/  LOP3.LUT R35, R9.reuse, 0x9c, RZ, 0xfc, !PT ;  /* 0x0000009c09237812 */ /* 0x040fe200078efcff */
[----:B------:R-:W-:Y:S01]  /*0fc0*/  @!P4 IMAD.IADD R120, R120, 0x1, -R7 ;  /* 0x000000017878c824 */ /* 0x000fe200078e0a07 */
[----:B------:R-:W-:Y:S01]  /*0fd0*/  LOP3.LUT R37, R9, 0xa0, RZ, 0xfc, !PT ;  /* 0x000000a009257812 */ /* 0x000fe200078efcff */
[----:B------:R-:W-:Y:S01]  /*0fe0*/  IMAD R11, R7, R14, R13 ;  /* 0x0000000e070b7224 */ /* 0x000fe200078e020d */
[----:B------:R-:W-:Y:S01]  /*0ff0*/  LOP3.LUT R39, R9, 0xa4, RZ, 0xfc, !PT ;  /* 0x000000a409277812 */ /* 0x000fe200078efcff */
[----:B------:R-:W-:Y:S01]  /*1000*/  IMAD.MOV R12, RZ, RZ, -R12 ;  /* 0x000000ffff0c7224 */ /* 0x000fe200078e0a0c */
[C---:B------:R-:W-:Y:S01]  /*1010*/  ISETP.GT.U32.AND P4, PT, R7.reuse, R120, PT ;  /* 0x000000780700720c */ /* 0x040fe20003f84070 */
[----:B------:R-:W-:Y:S01]  /*1020*/  IMAD.MOV.U32 R13, RZ, RZ, R15 ;  /* 0x000000ffff0d7224 */ /* 0x000fe200078e000f */
[----:B------:R-:W-:Y:S01]  /*1030*/  IABS R15, R22 ;  /* 0x00000016000f7213 */ /* 0x000fe20000000000 */
[----:B------:R-:W-:Y:S01]  /*1040*/  @!P6 IMAD.IADD R10, R10, 0x1, -R7 ;  /* 0x000000010a0ae824 */ /* 0x000fe200078e0a07 */
[C---:B------:R-:W-:Y:S01]  /*1050*/  ISETP.GT.U32.AND P6, PT, R7.reuse, R11, PT ;  /* 0x0000000b0700720c */ /* 0x040fe20003fc4070 */
[----:B------:R-:W-:Y:S01]  /*1060*/  IMAD R123, R7, R12, R123 ;  /* 0x0000000c077b7224 */ /* 0x000fe200078e027b */
[----:B------:R-:W-:Y:S01]  /*1070*/  IABS R29, R37 ;  /* 0x00000025001d7213 */ /* 0x000fe20000000000 */
[----:B------:R-:W-:Y:S01]  /*1080*/  IMAD.HI.U32 R12, R4, R13, RZ ;  /* 0x0000000d040c7227 */ /* 0x000fe200078e00ff */
[----:B------:R-:W-:-:S02]  /*1090*/  IABS R31, R39 ;  /* 0x00000027001f7213 */ /* 0x000fc40000000000 */
[C---:B------:R-:W-:Y:S01]  /*10a0*/  LOP3.LUT R41, R9.reuse, 0xf0, RZ, 0xfc, !PT ;  /* 0x000000f009297812 */ /* 0x040fe200078efcff */
[----:B------:R-:W-:Y:S01]  /*10b0*/  IMAD.MOV R12, RZ, RZ, -R12 ;  /* 0x000000ffff0c7224 */ /* 0x000fe200078e0a0c */
[----:B------:R-:W-:Y:S01]  /*10c0*/  LOP3.LUT R43, R9, 0xf4, RZ, 0xfc, !PT ;  /* 0x000000f4092b7812 */ /* 0x000fe200078efcff */
[----:B------:R-:W-:Y:S01]  /*10d0*/  @!P4 IMAD.IADD R120, R120, 0x1, -R7 ;  /* 0x000000017878c824 */ /* 0x000fe200078e0a07 */
[C---:B------:R-:W-:Y:S01]  /*10e0*/  ISETP.GT.U32.AND P4, PT, R7.reuse, R123, PT ;  /* 0x0000007b0700720c */ /* 0x040fe20003f84070 */
[----:B------:R-:W-:Y:S01]  /*10f0*/  IMAD R12, R7, R12, R13 ;  /* 0x0000000c070c7224 */ /* 0x000fe200078e020d */
[----:B------:R-:W-:Y:S01]  /*1100*/  IABS R68, R43 ;  /* 0x0000002b00447213 */ /* 0x000fe20000000000 */
[----:B------:R-:W-:Y:S01]  /*1110*/  @!P6 IMAD.IADD R11, R11, 0x1, -R7 ;  /* 0x000000010b0be824 */ /* 0x000fe200078e0a07 */
[----:B------:R-:W-:Y:S01]  /*1120*/  IABS R66, R41 ;  /* 0x0000002900427213 */ /* 0x000fe20000000000 */
[----:B------:R-:W-:Y:S01]  /*1130*/  @!P0 IMAD.MOV R119, RZ, RZ, -R119 ;  /* 0x000000ffff778224 */ /* 0x000fe200078e0a77 */
[C---:B------:R-:W-:Y:S01]  /*1140*/  ISETP.GT.U32.AND P6, PT, R7.reuse, R12, PT ;  /* 0x0000000c0700720c */ /* 0x040fe20003fc4070 */
[----:B------:R-:W-:Y:S01]  /*1150*/  @!P5 IMAD.MOV R8, RZ, RZ, -R8 ;  /* 0x000000ffff08d224 */ /* 0x000fe200078e0a08 */
[----:B------:R-:W-:Y:S01]  /*1160*/  ISETP.GT.U32.AND P0, PT, R7, R11, PT ;  /* 0x0000000b0700720c */ /* 0x000fe20003f04070 */
[----:B------:R-:W-:Y:S01]  /*1170*/  IMAD.HI.U32 R13, R4, R126, RZ ;  /* 0x0000007e040d7227 */ /* 0x000fe200078e00ff */
[----:B------:R-:W-:-:S02]  /*1180*/  ISETP.GE.AND P5, PT, R17, RZ, PT ;  /* 0x000000ff1100720c */ /* 0x000fc40003fa6270 */
[----:B------:R-:W-:Y:S01]  /*1190*/  IABS R17, R24 ;  /* 0x0000001800117213 */ /* 0x000fe20000000000 */
[----:B------:R-:W-:Y:S01]  /*11a0*/  @!P4 IMAD.IADD R123, R123, 0x1, -R7 ;  /* 0x000000017b7bc824 */ /* 0x000fe200078e0a07 */
[----:B------:R-:W-:Y:S01]  /*11b0*/  ISETP.GE.AND P4, PT, R18, RZ, PT ;  /* 0x000000ff1200720c */ /* 0x000fe20003f86270 */
[----:B------:R-:W-:Y:S01]  /*11c0*/  IMAD.HI.U32 R14, R4, R15, RZ ;  /* 0x0000000f040e7227 */ /* 0x000fe200078e00ff */
[----:B------:R-:W-:-:S03]  /*11d0*/  LOP3.LUT R18, R9, 0x2c, RZ, 0xfc, !PT ;  /* 0x0000002c09127812 */ /* 0x000fc600078efcff */
[----:B------:R-:W-:Y:S01]  /*11e0*/  @!P3 IMAD.MOV R5, RZ, RZ, -R5 ;  /* 0x000000ffff05b224 */ /* 0x000fe200078e0a05 */
[----:B------:R-:W-:Y:S01]  /*11f0*/  ISETP.GE.AND P3, PT, R16, RZ, PT ;  /* 0x000000ff1000720c */ /* 0x000fe20003f66270 */
[----:B------:R-:W-:Y:S01]  /*1200*/  @!P6 IMAD.IADD R12, R12, 0x1, -R7 ;  /* 0x000000010c0ce824 */ /* 0x000fe200078e0a07 */
[----:B------:R-:W-:Y:S01]  /*1210*/  ISETP.GT.U32.AND P6, PT, R7, R123, PT ;  /* 0x0000007b0700720c */ /* 0x000fe20003fc4070 */
[----:B------:R-:W-:Y:S01]  /*1220*/  IMAD.MOV R13, RZ, RZ, -R13 ;  /* 0x000000ffff0d7224 */ /* 0x000fe200078e0a0d */
[----:B------:R-:W-:Y:S01]  /*1230*/  IABS R130, R18 ;  /* 0x0000001200827213 */ /* 0x000fe20000000000 */
[----:B------:R-:W-:Y:S02]  /*1240*/  IMAD.MOV R16, RZ, RZ, -R14 ;  /* 0x000000ffff107224 */ /* 0x000fe400078e0a0e */
[----:B------:R-:W-:-:S04]  /*1250*/  IMAD.HI.U32 R14, R4, R129, RZ ;  /* 0x00000081040e7227 */ /* 0x000fc800078e00ff */
[C---:B------:R-:W-:Y:S02]  /*1260*/  IMAD R126, R7.reuse, R13, R126 ;  /* 0x0000000d077e7224 */ /* 0x040fe400078e027e */
[----:B------:R-:W-:Y:S02]  /*1270*/  IMAD R13, R7, R16, R15 ;  /* 0x00000010070d7224 */ /* 0x000fe400078e020f */
[----:B------:R-:W-:Y:S02]  /*1280*/  IMAD.MOV R14, RZ, RZ, -R14 ;  /* 0x000000ffff0e7224 */ /* 0x000fe400078e0a0e */
[----:B------:R-:W-:Y:S01]  /*1290*/  @!P0 IMAD.IADD R11, R11, 0x1, -R7 ;  /* 0x000000010b0b8824 */ /* 0x000fe200078e0a07 */
[C---:B------:R-:W-:Y:S01]  /*12a0*/  ISETP.GT.U32.AND P0, PT, R7.reuse, R126, PT ;  /* 0x0000007e0700720c */ /* 0x040fe20003f04070 */
[C---:B------:R-:W-:Y:S02]  /*12b0*/  IMAD R129, R7.reuse, R14, R129 ;  /* 0x0000000e07817224 */ /* 0x040fe400078e0281 */
[----:B------:R-:W-:Y:S01]  /*12c0*/  @!P5 IMAD.MOV R120, RZ, RZ, -R120 ;  /* 0x000000ffff78d224 */ /* 0x000fe200078e0a78 */
[----:B------:R-:W-:Y:S01]  /*12d0*/  ISETP.GT.U32.AND P5, PT, R7, R13, PT ;  /* 0x0000000d0700720c */ /* 0x000fe20003fa4070 */
[----:B------:R-:W-:Y:S01]  /*12e0*/  @!P6 IMAD.IADD R123, R123, 0x1, -R7 ;  /* 0x000000017b7be824 */ /* 0x000fe200078e0a07 */
[----:B------:R-:W-:Y:S01]  /*12f0*/  ISETP.GT.U32.AND P6, PT, R7, R129, PT ;  /* 0x000000810700720c */ /* 0x000fe20003fc4070 */
[----:B------:R-:W-:-:S02]  /*1300*/  IMAD.MOV.U32 R15, RZ, RZ, R17 ;  /* 0x000000ffff0f7224 */ /* 0x000fc400078e0011 */
[----:B------:R-:W-:Y:S01]  /*1310*/  @!P3 IMAD.MOV R10, RZ, RZ, -R10 ;  /* 0x000000ffff0ab224 */ /* 0x000fe200078e0a0a */
[----:B------:R-:W-:Y:S01]  /*1320*/  ISETP.GT.U32.AND P3, PT, R7, R12, PT ;  /* 0x0000000c0700720c */ /* 0x000fe20003f64070 */
[----:B------:R-:W-:-:S04]  /*1330*/  IMAD.HI.U32 R14, R4, R15, RZ ;  /* 0x0000000f040e7227 */ /* 0x000fc800078e00ff */
[--C-:B------:R-:W-:Y:S01]  /*1340*/  @!P0 IMAD.IADD R126, R126, 0x1, -R7.reuse ;  /* 0x000000017e7e8824 */ /* 0x100fe200078e0a07 */
[----:B------:R-:W-:Y:S01]  /*1350*/  ISETP.GE.AND P0, PT, R22, RZ, PT ;  /* 0x000000ff1600720c */ /* 0x000fe20003f06270 */
[----:B------:R-:W-:Y:S01]  /*1360*/  IMAD.MOV R14, RZ, RZ, -R14 ;  /* 0x000000ffff0e7224 */ /* 0x000fe200078e0a0e */
[----:B------:R-:W-:Y:S01]  /*1370*/  LOP3.LUT R22, R9, 0x30, RZ, 0xfc, !PT ;  /* 0x0000003009167812 */ /* 0x000fe200078efcff */
[----:B------:R-:W-:Y:S01]  /*1380*/  @!P5 IMAD.IADD R13, R13, 0x1, -R7 ;  /* 0x000000010d0dd824 */ /* 0x000fe200078e0a07 */
[C---:B------:R-:W-:Y:S01]  /*1390*/  ISETP.GT.U32.AND P5, PT, R7.reuse, R126, PT ;  /* 0x0000007e0700720c */ /* 0x040fe20003fa4070 */
[----:B------:R-:W-:Y:S01]  /*13a0*/  IMAD R14, R7, R14, R15 ;  /* 0x0000000e070e7224 */ /* 0x000fe200078e020f */
[----:B------:R-:W-:Y:S01]  /*13b0*/  IABS R17, R22 ;  /* 0x0000001600117213 */ /* 0x000fe20000000000 */
[----:B------:R-:W-:Y:S02]  /*13c0*/  @!P6 IMAD.IADD R129, R129, 0x1, -R7 ;  /* 0x000000018181e824 */ /* 0x000fe400078e0a07 */
[----:B------:R-:W-:Y:S01]  /*13d0*/  @!P4 IMAD.MOV R123, RZ, RZ, -R123 ;  /* 0x000000ffff7bc224 */ /* 0x000fe200078e0a7b */
[C---:B------:R-:W-:Y:S01]  /*13e0*/  ISETP.GT.U32.AND P4, PT, R7.reuse, R13, PT ;  /* 0x0000000d0700720c */ /* 0x040fe20003f84070 */
[----:B------:R-:W-:Y:S01]  /*13f0*/  IMAD.HI.U32 R15, R4, R130, RZ ;  /* 0x00000082040f7227 */ /* 0x000fe200078e00ff */
[----:B------:R-:W-:-:S03]  /*1400*/  ISETP.GT.U32.AND P6, PT, R7, R129, PT ;  /* 0x000000810700720c */ /* 0x000fc60003fc4070 */
[----:B------:R-:W-:Y:S01]  /*1410*/  @!P2 IMAD.MOV R11, RZ, RZ, -R11 ;  /* 0x000000ffff0ba224 */ /* 0x000fe200078e0a0b */
[----:B------:R-:W-:Y:S01]  /*1420*/  ISETP.GE.AND P2, PT, R19, RZ, PT ;  /* 0x000000ff1300720c */ /* 0x000fe20003f46270 */
[----:B------:R-:W-:Y:S02]  /*1430*/  IMAD.MOV R16, RZ, RZ, -R15 ;  /* 0x000000ffff107224 */ /* 0x000fe400078e0a0f */
[----:B------:R-:W-:-:S04]  /*1440*/  IMAD.HI.U32 R15, R4, R17, RZ ;  /* 0x00000011040f7227 */ /* 0x000fc800078e00ff */
[----:B------:R-:W-:Y:S02]  /*1450*/  IMAD R130, R7, R16, R130 ;  /* 0x0000001007827224 */ /* 0x000fe400078e0282 */
[----:B------:R-:W-:Y:S02]  /*1460*/  IMAD.MOV R16, RZ, RZ, -R15 ;  /* 0x000000ffff107224 */ /* 0x000fe400078e0a0f */
[--C-:B------:R-:W-:Y:S01]  /*1470*/  @!P3 IMAD.IADD R12, R12, 0x1, -R7.reuse ;  /* 0x000000010c0cb824 */ /* 0x100fe200078e0a07 */
[----:B------:R-:W-:Y:S01]  /*1480*/  ISETP.GE.AND P3, PT, R20, RZ, PT ;  /* 0x000000ff1400720c */ /* 0x000fe20003f66270 */
[----:B------:R-:W-:Y:S01]  /*1490*/  @!P4 IMAD.IADD R13, R13, 0x1, -R7 ;  /* 0x000000010d0dc824 */ /* 0x000fe200078e0a07 */
[----:B------:R-:W-:Y:S01]  /*14a0*/  IABS R20, R26 ;  /* 0x0000001a00147213 */ /* 0x000fe20000000000 */
[C---:B------:R-:W-:Y:S01]  /*14b0*/  IMAD R15, R7.reuse, R16, R17 ;  /* 0x00000010070f7224 */ /* 0x040fe200078e0211 */
[----:B------:R-:W-:Y:S01]  /*14c0*/  ISETP.GE.AND P4, PT, R24, RZ, PT ;  /* 0x000000ff1800720c */ /* 0x000fe20003f86270 */
[----:B------:R-:W-:Y:S01]  /*14d0*/  @!P2 IMAD.MOV R12, RZ, RZ, -R12 ;  /* 0x000000ffff0ca224 */ /* 0x000fe200078e0a0c */
[----:B------:R-:W-:Y:S01]  /*14e0*/  ISETP.GT.U32.AND P2, PT, R7, R14, PT ;  /* 0x0000000e0700720c */ /* 0x000fe20003f44070 */
[----:B------:R-:W-:Y:S01]  /*14f0*/  @!P6 IMAD.IADD R129, R129, 0x1, -R7 ;  /* 0x000000018181e824 */ /* 0x000fe200078e0a07 */
[C---:B------:R-:W-:Y:S01]  /*1500*/  ISETP.GT.U32.AND P6, PT, R7.reuse, R130, PT ;  /* 0x000000820700720c */ /* 0x040fe20003fc4070 */
[----:B------:R-:W-:Y:S01]  /*1510*/  @!P0 IMAD.MOV R13, RZ, RZ, -R13 ;  /* 0x000000ffff0d8224 */ /* 0x000fe200078e0a0d */
[----:B------:R-:W-:Y:S01]  /*1520*/  ISETP.GT.U32.AND P0, PT, R7, R15, PT ;  /* 0x0000000f0700720c */ /* 0x000fe20003f04070 */
[----:B------:R-:W-:Y:S01]  /*1530*/  @!P5 IMAD.IADD R126, R126, 0x1, -R7 ;  /* 0x000000017e7ed824 */ /* 0x000fe200078e0a07 */
[----:B------:R-:W-:Y:S01]  /*1540*/  ISETP.GE.AND P5, PT, R23, RZ, PT ;  /* 0x000000ff1700720c */ /* 0x000fe20003fa6270 */
[----:B------:R-:W-:Y:S01]  /*1550*/  IMAD.HI.U32 R17, R4, R136, RZ ;  /* 0x0000008804117227 */ /* 0x000fe200078e00ff */
[----:B------:R-:W-:-:S02]  /*1560*/  LOP3.LUT R23, R9, 0x34, RZ, 0xfc, !PT ;  /* 0x0000003409177812 */ /* 0x000fc400078efcff */
[----:B------:R-:W-:Y:S01]  /*1570*/  LOP3.LUT R24, R9, 0x38, RZ, 0xfc, !PT ;  /* 0x0000003809187812 */ /* 0x000fe200078efcff */
[----:B------:R-:W-:Y:S01]  /*1580*/  @!P3 IMAD.MOV R126, RZ, RZ, -R126 ;  /* 0x000000ffff7eb224 */ /* 0x000fe200078e0a7e */
[----:B------:R-:W-:Y:S01]  /*1590*/  IABS R135, R23 ;  /* 0x0000001700877213 */ /* 0x000fe20000000000 */
[--C-:B------:R-:W-:Y:S01]  /*15a0*/  @!P2 IMAD.IADD R14, R14, 0x1, -R7.reuse ;  /* 0x000000010e0ea824 */ /* 0x100fe200078e0a07 */
[----:B------:R-:W-:Y:S01]  /*15b0*/  ISETP.GE.AND P2, PT, R18, RZ, PT ;  /* 0x000000ff1200720c */ /* 0x000fe20003f46270 */
[--C-:B------:R-:W-:Y:S01]  /*15c0*/  @!P6 IMAD.IADD R130, R130, 0x1, -R7.reuse ;  /* 0x000000018282e824 */ /* 0x100fe200078e0a07 */
[----:B------:R-:W-:Y:S01]  /*15d0*/  IABS R19, R24 ;  /* 0x0000001800137213 */ /* 0x000fe20000000000 */
[----:B------:R-:W-:Y:S01]  /*15e0*/  @!P0 IMAD.IADD R15, R15, 0x1, -R7 ;  /* 0x000000010f0f8824 */ /* 0x000fe200078e0a07 */
[C---:B------:R-:W-:Y:S01]  /*15f0*/  ISETP.GT.U32.AND P6, PT, R7.reuse, R14, PT ;  /* 0x0000000e0700720c */ /* 0x040fe20003fc4070 */
[----:B------:R-:W-:Y:S01]  /*1600*/  IMAD.HI.U32 R16, R4, R135, RZ ;  /* 0x0000008704107227 */ /* 0x000fe200078e00ff */
[----:B------:R-:W-:-:S02]  /*1610*/  ISETP.GT.U32.AND P3, PT, R7, R130, PT ;  /* 0x000000820700720c */ /* 0x000fc40003f64070 */
[----:B------:R-:W-:Y:S01]  /*1620*/  ISETP.GT.U32.AND P0, PT, R7, R15, PT ;  /* 0x0000000f0700720c */ /* 0x000fe20003f04070 */
[----:B------:R-:W-:Y:S01]  /*1630*/  @!P5 IMAD.MOV R129, RZ, RZ, -R129 ;  /* 0x000000ffff81d224 */ /* 0x000fe200078e0a81 */
[----:B------:R-:W-:Y:S01]  /*1640*/  ISETP.GE.AND P5, PT, R22, RZ, PT ;  /* 0x000000ff1600720c */ /* 0x000fe20003fa6270 */
[----:B------:R-:W-:Y:S02]  /*1650*/  IMAD.MOV R16, RZ, RZ, -R16 ;  /* 0x000000ffff107224 */ /* 0x000fe400078e0a10 */
[----:B------:R-:W-:-:S04]  /*1660*/  IMAD.HI.U32 R18, R4, R20, RZ ;  /* 0x0000001404127227 */ /* 0x000fc800078e00ff */
[----:B------:R-:W-:Y:S02]  /*1670*/  IMAD.MOV R17, RZ, RZ, -R17 ;  /* 0x000000ffff117224 */ /* 0x000fe400078e0a11 */
[C---:B------:R-:W-:Y:S02]  /*1680*/  IMAD R135, R7.reuse, R16, R135 ;  /* 0x0000001007877224 */ /* 0x040fe400078e0287 */
[----:B------:R-:W-:Y:S02]  /*1690*/  IMAD.MOV R18, RZ, RZ, -R18 ;  /* 0x000000ffff127224 */ /* 0x000fe400078e0a12 */
[C---:B------:R-:W-:Y:S02]  /*16a0*/  IMAD R136, R7.reuse, R17, R136 ;  /* 0x0000001107887224 */ /* 0x040fe400078e0288 */
[--C-:B------:R-:W-:Y:S01]  /*16b0*/  @!P6 IMAD.IADD R14, R14, 0x1, -R7.reuse ;  /* 0x000000010e0ee824 */ /* 0x100fe200078e0a07 */
[----:B------:R-:W-:Y:S01]  /*16c0*/  ISETP.GT.U32.AND P6, PT, R7, R135, PT ;  /* 0x000000870700720c */ /* 0x000fe20003fc4070 */
[--C-:B------:R-:W-:Y:S01]  /*16d0*/  @!P3 IMAD.IADD R130, R130, 0x1, -R7.reuse ;  /* 0x000000018282b824 */ /* 0x100fe200078e0a07 */
[----:B------:R-:W-:Y:S01]  /*16e0*/  ISETP.GE.AND P3, PT, R23, RZ, PT ;  /* 0x000000ff1700720c */ /* 0x000fe20003f66270 */
[----:B------:R-:W-:Y:S01]  /*16f0*/  IMAD R17, R7, R18, R20 ;  /* 0x0000001207117224 */ /* 0x000fe200078e0214 */
[----:B------:R-:W-:Y:S01]  /*1700*/  LOP3.LUT R23, R9, 0x44, RZ, 0xfc, !PT ;  /* 0x0000004409177812 */ /* 0x000fe200078efcff */
[----:B------:R-:W-:Y:S01]  /*1710*/  @!P0 IMAD.IADD R15, R15, 0x1, -R7 ;  /* 0x000000010f0f8824 */ /* 0x000fe200078e0a07 */
[----:B------:R-:W-:Y:S01]  /*1720*/  ISETP.GT.U32.AND P0, PT, R7, R136, PT ;  /* 0x000000880700720c */ /* 0x000fe20003f04070 */
[----:B------:R-:W-:Y:S01]  /*1730*/  IMAD.HI.U32 R16, R4, R19, RZ ;  /* 0x0000001304107227 */ /* 0x000fe200078e00ff */
[----:B------:R-:W-:-:S03]  /*1740*/  IABS R137, R23 ;  /* 0x0000001700897213 */ /* 0x000fc60000000000 */
[----:B------:R-:W-:Y:S01]  /*1750*/  @!P5 IMAD.MOV R15, RZ, RZ, -R15 ;  /* 0x000000ffff0fd224 */ /* 0x000fe200078e0a0f */
[----:B------:R-:W-:Y:S01]  /*1760*/  ISETP.GT.U32.AND P5, PT, R7, R17, PT ;  /* 0x000000110700720c */ /* 0x000fe20003fa4070 */
[----:B------:R-:W-:Y:S02]  /*1770*/  IMAD.MOV R16, RZ, RZ, -R16 ;  /* 0x000000ffff107224 */ /* 0x000fe400078e0a10 */
[----:B------:R-:W-:Y:S01]  /*1780*/  @!P2 IMAD.MOV R130, RZ, RZ, -R130 ;  /* 0x000000ffff82a224 */ /* 0x000fe200078e0a82 */
[----:B------:R-:W-:Y:S01]  /*1790*/  ISETP.GE.AND P2, PT, R24, RZ, PT ;  /* 0x000000ff1800720c */ /* 0x000fe20003f46270 */
[----:B------:R-:W-:Y:S01]  /*17a0*/  IMAD.HI.U32 R18, R4, R137, RZ ;  /* 0x0000008904127227 */ /* 0x000fe200078e00ff */
[----:B------:R-:W-:-:S03]  /*17b0*/  LOP3.LUT R24, R9, 0x48, RZ, 0xfc, !PT ;  /* 0x0000004809187812 */ /* 0x000fc600078efcff */
[----:B------:R-:W-:Y:S01]  /*17c0*/  IMAD R16, R7, R16, R19 ;  /* 0x0000001007107224 */ /* 0x000fe200078e0213 */
[----:B------:R-:W-:Y:S01]  /*17d0*/  IABS R19, R24 ;  /* 0x0000001800137213 */ /* 0x000fe20000000000 */
[--C-:B------:R-:W-:Y:S02]  /*17e0*/  @!P6 IMAD.IADD R135, R135, 0x1, -R7.reuse ;  /* 0x000000018787e824 */ /* 0x100fe400078e0a07 */
[--C-:B------:R-:W-:Y:S01]  /*17f0*/  @!P0 IMAD.IADD R136, R136, 0x1, -R7.reuse ;  /* 0x0000000188888824 */ /* 0x100fe200078e0a07 */
[C---:B------:R-:W-:Y:S01]  /*1800*/  ISETP.GT.U32.AND P6, PT, R7.reuse, R16, PT ;  /* 0x000000100700720c */ /* 0x040fe20003fc4070 */
[----:B------:R-:W-:Y:S02]  /*1810*/  IMAD.MOV R18, RZ, RZ, -R18 ;  /* 0x000000ffff127224 */ /* 0x000fe400078e0a12 */
[----:B------:R-:W-:Y:S01]  /*1820*/  @!P4 IMAD.MOV R14, RZ, RZ, -R14 ;  /* 0x000000ffff0ec224 */ /* 0x000fe200078e0a0e */
[----:B------:R-:W-:Y:S01]  /*1830*/  ISETP.GT.U32.AND P4, PT, R7, R135, PT ;  /* 0x000000870700720c */ /* 0x000fe20003f84070 */
[----:B------:R-:W-:Y:S01]  /*1840*/  @!P5 IMAD.IADD R17, R17, 0x1, -R7 ;  /* 0x000000011111d824 */ /* 0x000fe200078e0a07 */
[C---:B------:R-:W-:Y:S01]  /*1850*/  ISETP.GT.U32.AND P5, PT, R7.reuse, R136, PT ;  /* 0x000000880700720c */ /* 0x040fe20003fa4070 */
[----:B------:R-:W-:-:S02]  /*1860*/  IMAD R137, R7, R18, R137 ;  /* 0x0000001207897224 */ /* 0x000fc400078e0289 */
[----:B------:R-:W-:-:S04]  /*1870*/  IMAD.HI.U32 R18, R4, R19, RZ ;  /* 0x0000001304127227 */ /* 0x000fc800078e00ff */
[----:B------:R-:W-:Y:S02]  /*1880*/  IMAD.MOV R18, RZ, RZ, -R18 ;  /* 0x000000ffff127224 */ /* 0x000fe400078e0a12 */
[----:B------:R-:W-:Y:S01]  /*1890*/  @!P6 IMAD.IADD R16, R16, 0x1, -R7 ;  /* 0x000000011010e824 */ /* 0x000fe200078e0a07 */
[----:B------:R-:W-:Y:S01]  /*18a0*/  ISETP.GE.AND P6, PT, R26, RZ, PT ;  /* 0x000000ff1a00720c */ /* 0x000fe20003fc6270 */
[----:B------:R-:W-:Y:S01]  /*18b0*/  IMAD R18, R7, R18, R19 ;  /* 0x0000001207127224 */ /* 0x000fe200078e0213 */
[----:B------:R-:W-:Y:S01]  /*18c0*/  LOP3.LUT R26, R9, 0x50, RZ, 0xfc, !PT ;  /* 0x00000050091a7812 */ /* 0x000fe200078efcff */
[--C-:B------:R-:W-:Y:S01]  /*18d0*/  @!P4 IMAD.IADD R135, R135, 0x1, -R7.reuse ;  /* 0x000000018787c824 */ /* 0x100fe200078e0a07 */
[----:B------:R-:W-:Y:S01]  /*18e0*/  ISETP.GE.AND P4, PT, R25, RZ, PT ;  /* 0x000000ff1900720c */ /* 0x000fe20003f86270 */
[----:B------:R-:W-:Y:S01]  /*18f0*/  @!P5 IMAD.IADD R136, R136, 0x1, -R7 ;  /* 0x000000018888d824 */ /* 0x000fe200078e0a07 */
[----:B------:R-:W-:Y:S01]  /*1900*/  ISETP.GT.U32.AND P5, PT, R7, R18, PT ;  /* 0x000000120700720c */ /* 0x000fe20003fa4070 */
[----:B------:R-:W-:Y:S01]  /*1910*/  @!P3 IMAD.MOV R135, RZ, RZ, -R135 ;  /* 0x000000ffff87b224 */ /* 0x000fe200078e0a87 */
[----:B------:R-:W-:-:S02]  /*1920*/  LOP3.LUT R25, R9, 0x4c, RZ, 0xfc, !PT ;  /* 0x0000004c09197812 */ /* 0x000fc400078efcff */
[C---:B------:R-:W-:Y:S02]  /*1930*/  ISETP.GT.U32.AND P0, PT, R7.reuse, R16, PT ;  /* 0x000000100700720c */ /* 0x040fe40003f04070 */
[----:B------:R-:W-:Y:S02]  /*1940*/  IABS R142, R25 ;  /* 0x00000019008e7213 */ /* 0x000fe40000000000 */
[----:B------:R-:W-:Y:S02]  /*1950*/  ISETP.GT.U32.AND P3, PT, R7, R17, PT ;  /* 0x000000110700720c */ /* 0x000fe40003f64070 */
[----:B------:R-:W-:Y:S01]  /*1960*/  IABS R22, R26 ;  /* 0x0000001a00167213 */ /* 0x000fe20000000000 */
[----:B------:R-:W-:-:S04]  /*1970*/  IMAD.HI.U32 R19, R4, R142, RZ ;  /* 0x0000008e04137227 */ /* 0x000fc800078e00ff */
[----:B------:R-:W-:Y:S02]  /*1980*/  @!P5 IMAD.IADD R18, R18, 0x1, -R7 ;  /* 0x000000011212d824 */ /* 0x000fe400078e0a07 */
[----:B------:R-:W-:Y:S02]  /*1990*/  IMAD.MOV R20, RZ, RZ, -R19 ;  /* 0x000000ffff147224 */ /* 0x000fe400078e0a13 */
[----:B------:R-:W-:Y:S01]  /*19a0*/  @!P0 IMAD.IADD R16, R16, 0x1, -R7 ;  /* 0x0000000110108824 */ /* 0x000fe200078e0a07 */
[C---:B------:R-:W-:Y:S01]  /*19b0*/  ISETP.GT.U32.AND P0, PT, R7.reuse, R137, PT ;  /* 0x000000890700720c */ /* 0x040fe20003f04070 */
[----:B------:R-:W-:Y:S01]  /*19c0*/  IMAD.HI.U32 R19, R4, R22, RZ ;  /* 0x0000001604137227 */ /* 0x000fe200078e00ff */
[----:B------:R-:W-:-:S03]  /*19d0*/  ISETP.GT.U32.AND P5, PT, R7, R18, PT ;  /* 0x000000120700720c */ /* 0x000fc60003fa4070 */
[----:B------:R-:W-:Y:S02]  /*19e0*/  IMAD R142, R7, R20, R142 ;  /* 0x00000014078e7224 */ /* 0x000fe400078e028e */
[----:B------:R-:W-:-:S04]  /*19f0*/  IMAD.HI.U32 R20, R4, R144, RZ ;  /* 0x0000009004147227 */ /* 0x000fc800078e00ff */
[----:B------:R-:W-:Y:S02]  /*1a00*/  IMAD.MOV R19, RZ, RZ, -R19 ;  /* 0x000000ffff137224 */ /* 0x000fe400078e0a13 */
[----:B------:R-:W-:Y:S02]  /*1a10*/  IMAD.MOV R20, RZ, RZ, -R20 ;  /* 0x000000ffff147224 */ /* 0x000fe400078e0a14 */
[----:B------:R-:W-:Y:S01]  /*1a20*/  @!P3 IMAD.IADD R17, R17, 0x1, -R7 ;  /* 0x000000011111b824 */ /* 0x000fe200078e0a07 */
[----:B------:R-:W-:Y:S01]  /*1a30*/  ISETP.GE.AND P3, PT, R23, RZ, PT ;  /* 0x000000ff1700720c */ /* 0x000fe20003f66270 */
[----:B------:R-:W-:Y:S01]  /*1a40*/  IMAD R19, R7, R19, R22 ;  /* 0x0000001307137224 */ /* 0x000fe200078e0216 */
[----:B------:R-:W-:Y:S01]  /*1a50*/  LOP3.LUT R23, R9, 0x58, RZ, 0xfc, !PT ;  /* 0x0000005809177812 */ /* 0x000fe200078efcff */
[----:B------:R-:W-:Y:S01]  /*1a60*/  @!P4 IMAD.MOV R136, RZ, RZ, -R136 ;  /* 0x000000ffff88c224 */ /* 0x000fe200078e0a88 */
[C---:B------:R-:W-:Y:S01]  /*1a70*/  ISETP.GT.U32.AND P4, PT, R7.reuse, R142, PT ;  /* 0x0000008e0700720c */ /* 0x040fe20003f84070 */
[C---:B------:R-:W-:Y:S01]  /*1a80*/  IMAD R144, R7.reuse, R20, R144 ;  /* 0x0000001407907224 */ /* 0x040fe200078e0290 */
[----:B------:R-:W-:Y:S01]  /*1a90*/  IABS R70, R23 ;  /* 0x0000001700467213 */ /* 0x000fe20000000000 */
[----:B------:R-:W-:Y:S01]  /*1aa0*/  @!P6 IMAD.MOV R17, RZ, RZ, -R17 ;  /* 0x000000ffff11e224 */ /* 0x000fe200078e0a11 */
[----:B------:R-:W-:Y:S01]  /*1ab0*/  ISETP.GT.U32.AND P6, PT, R7, R19, PT ;  /* 0x000000130700720c */ /* 0x000fe20003fc4070 */
[--C-:B------:R-:W-:Y:S01]  /*1ac0*/  @!P0 IMAD.IADD R137, R137, 0x1, -R7.reuse ;  /* 0x0000000189898824 */ /* 0x100fe200078e0a07 */
[----:B------:R-:W-:Y:S01]  /*1ad0*/  ISETP.GE.AND P0, PT, R24, RZ, PT ;  /* 0x000000ff1800720c */ /* 0x000fe20003f06270 */
[----:B------:R-:W-:Y:S01]  /*1ae0*/  @!P5 IMAD.IADD R18, R18, 0x1, -R7 ;  /* 0x000000011212d824 */ /* 0x000fe200078e0a07 */
[C---:B------:R-:W-:Y:S01]  /*1af0*/  ISETP.GT.U32.AND P5, PT, R7.reuse, R144, PT ;  /* 0x000000900700720c */ /* 0x040fe20003fa4070 */
[----:B------:R-:W-:Y:S01]  /*1b00*/  @!P2 IMAD.MOV R16, RZ, RZ, -R16 ;  /* 0x000000ffff10a224 */ /* 0x000fe200078e0a10 */
[----:B------:R-:W-:Y:S01]  /*1b10*/  ISETP.GT.U32.AND P2, PT, R7, R137, PT ;  /* 0x000000890700720c */ /* 0x000fe20003f44070 */
[----:B------:R-:W-:Y:S01]  /*1b20*/  IMAD.HI.U32 R20, R4, R70, RZ ;  /* 0x0000004604147227 */ /* 0x000fe200078e00ff */
[----:B------:R-:W-:-:S03]  /*1b30*/  LOP3.LUT R24, R9, 0x5c, RZ, 0xfc, !PT ;  /* 0x0000005c09187812 */ /* 0x000fc600078efcff */
[--C-:B------:R-:W-:Y:S01]  /*1b40*/  @!P4 IMAD.IADD R142, R142, 0x1, -R7.reuse ;  /* 0x000000018e8ec824 */ /* 0x100fe200078e0a07 */
[----:B------:R-:W-:Y:S01]  /*1b50*/  IABS R143, R24 ;  /* 0x00000018008f7213 */ /* 0x000fe20000000000 */
[--C-:B------:R-:W-:Y:S01]  /*1b60*/  @!P6 IMAD.IADD R19, R19, 0x1, -R7.reuse ;  /* 0x000000011313e824 */ /* 0x100fe200078e0a07 */
[----:B------:R-:W-:Y:S01]  /*1b70*/  ISETP.GE.AND P4, PT, R26, RZ, PT ;  /* 0x000000ff1a00720c */ /* 0x000fe20003f86270 */
[----:B------:R-:W-:Y:S01]  /*1b80*/  IMAD.MOV R22, RZ, RZ, -R20 ;  /* 0x000000ffff167224 */ /* 0x000fe200078e0a14 */
[----:B------:R-:W-:Y:S01]  /*1b90*/  ISETP.GT.U32.AND P6, PT, R7, R142, PT ;  /* 0x0000008e0700720c */ /* 0x000fe20003fc4070 */
[--C-:B------:R-:W-:Y:S01]  /*1ba0*/  @!P5 IMAD.IADD R144, R144, 0x1, -R7.reuse ;  /* 0x000000019090d824 */ /* 0x100fe200078e0a07 */
[----:B------:R-:W-:Y:S01]  /*1bb0*/  LOP3.LUT R26, R9, 0x68, RZ, 0xfc, !PT ;  /* 0x00000068091a7812 */ /* 0x000fe200078efcff */
[----:B------:R-:W-:Y:S01]  /*1bc0*/  @!P2 IMAD.IADD R137, R137, 0x1, -R7 ;  /* 0x000000018989a824 */ /* 0x000fe200078e0a07 */
[----:B------:R-:W-:Y:S01]  /*1bd0*/  ISETP.GE.AND P2, PT, R25, RZ, PT ;  /* 0x000000ff1900720c */ /* 0x000fe20003f46270 */
[----:B------:R-:W-:Y:S01]  /*1be0*/  IMAD.HI.U32 R20, R4, R143, RZ ;  /* 0x0000008f04147227 */ /* 0x000fe200078e00ff */
[----:B------:R-:W-:-:S02]  /*1bf0*/  ISETP.GT.U32.AND P5, PT, R7, R144, PT ;  /* 0x000000900700720c */ /* 0x000fc40003fa4070 */
[----:B------:R-:W-:Y:S01]  /*1c00*/  LOP3.LUT R25, R9, 0x60, RZ, 0xfc, !PT ;  /* 0x0000006009197812 */ /* 0x000fe200078efcff */
[----:B------:R-:W-:Y:S01]  /*1c10*/  @!P3 IMAD.MOV R137, RZ, RZ, -R137 ;  /* 0x000000ffff89b224 */ /* 0x000fe200078e0a89 */
[C---:B------:R-:W-:Y:S01]  /*1c20*/  ISETP.GT.U32.AND P3, PT, R7.reuse, R19, PT ;  /* 0x000000130700720c */ /* 0x040fe20003f64070 */
[C---:B------:R-:W-:Y:S01]  /*1c30*/  IMAD R70, R7.reuse, R22, R70 ;  /* 0x0000001607467224 */ /* 0x040fe200078e0246 */
[----:B------:R-:W-:Y:S01]  /*1c40*/  IABS R71, R25 ;  /* 0x0000001900477213 */ /* 0x000fe20000000000 */
[----:B------:R-:W-:Y:S01]  /*1c50*/  IMAD.MOV R20, RZ, RZ, -R20 ;  /* 0x000000ffff147224 */ /* 0x000fe200078e0a14 */
[----:B------:R-:W-:Y:S01]  /*1c60*/  IABS R76, R26 ;  /* 0x0000001a004c7213 */ /* 0x000fe20000000000 */
[----:B------:R-:W-:Y:S01]  /*1c70*/  @!P6 IMAD.IADD R142, R142, 0x1, -R7 ;  /* 0x000000018e8ee824 */ /* 0x000fe200078e0a07 */
[C---:B------:R-:W-:Y:S01]  /*1c80*/  ISETP.GT.U32.AND P6, PT, R7.reuse, R70, PT ;  /* 0x000000460700720c */ /* 0x040fe20003fc4070 */
[----:B------:R-:W-:Y:S02]  /*1c90*/  IMAD R143, R7, R20, R143 ;  /* 0x00000014078f7224 */ /* 0x000fe400078e028f */
[----:B------:R-:W-:-:S02]  /*1ca0*/  @!P5 IMAD.IADD R144, R144, 0x1, -R7 ;  /* 0x000000019090d824 */ /* 0x000fc400078e0a07 */
[----:B------:R-:W-:Y:S01]  /*1cb0*/  IMAD.HI.U32 R20, R4, R71, RZ ;  /* 0x0000004704147227 */ /* 0x000fe200078e00ff */
[----:B------:R-:W-:-:S03]  /*1cc0*/  ISETP.GT.U32.AND P5, PT, R7, R143, PT ;  /* 0x0000008f0700720c */ /* 0x000fc60003fa4070 */
[--C-:B------:R-:W-:Y:S01]  /*1cd0*/  @!P3 IMAD.IADD R19, R19, 0x1, -R7.reuse ;  /* 0x000000011313b824 */ /* 0x100fe200078e0a07 */
[----:B------:R-:W-:Y:S01]  /*1ce0*/  ISETP.GE.AND P3, PT, R23, RZ, PT ;  /* 0x000000ff1700720c */ /* 0x000fe20003f66270 */
[----:B------:R-:W-:Y:S01]  /*1cf0*/  IMAD.MOV R20, RZ, RZ, -R20 ;  /* 0x000000ffff147224 */ /* 0x000fe200078e0a14 */
[----:B------:R-:W-:Y:S01]  /*1d00*/  LOP3.LUT R23, R9, 0x64, RZ, 0xfc, !PT ;  /* 0x0000006409177812 */ /* 0x000fe200078efcff */
[----:B------:R-:W-:Y:S01]  /*1d10*/  @!P6 IMAD.IADD R70, R70, 0x1, -R7 ;  /* 0x000000014646e824 */ /* 0x000fe200078e0a07 */
[----:B------:R-:W-:Y:S01]  /*1d20*/  ISETP.GE.AND P6, PT, R24, RZ, PT ;  /* 0x000000ff1800720c */ /* 0x000fe20003fc6270 */
[----:B------:R-:W-:Y:S01]  /*1d30*/  @!P2 IMAD.MOV R142, RZ, RZ, -R142 ;  /* 0x000000ffff8ea224 */ /* 0x000fe200078e0a8e */
[----:B------:R-:W-:Y:S01]  /*1d40*/  IABS R148, R23 ;  /* 0x0000001700947213 */ /* 0x000fe20000000000 */
[C---:B------:R-:W-:Y:S01]  /*1d50*/  IMAD R71, R7.reuse, R20, R71 ;  /* 0x0000001407477224 */ /* 0x040fe200078e0247 */
[----:B------:R-:W-:Y:S01]  /*1d60*/  ISETP.GT.U32.AND P2, PT, R7, R70, PT ;  /* 0x000000460700720c */ /* 0x000fe20003f44070 */
[----:B------:R-:W-:Y:S01]  /*1d70*/  @!P5 IMAD.IADD R143, R143, 0x1, -R7 ;  /* 0x000000018f8fd824 */ /* 0x000fe200078e0a07 */
[----:B------:R-:W-:Y:S01]  /*1d80*/  LOP3.LUT R24, R9, 0x70, RZ, 0xfc, !PT ;  /* 0x0000007009187812 */ /* 0x000fe200078efcff */
[----:B------:R-:W-:-:S03]  /*1d90*/  IMAD.HI.U32 R20, R4, R148, RZ ;  /* 0x0000009404147227 */ /* 0x000fc600078e00ff */
[----:B------:R-:W-:Y:S01]  /*1da0*/  ISETP.GT.U32.AND P5, PT, R7, R143, PT ;  /* 0x0000008f0700720c */ /* 0x000fe20003fa4070 */
[----:B------:R-:W-:Y:S01]  /*1db0*/  IMAD.MOV R20, RZ, RZ, -R20 ;  /* 0x000000ffff147224 */ /* 0x000fe200078e0a14 */
[----:B------:R-:W-:Y:S01]  /*1dc0*/  IABS R77, R24 ;  /* 0x00000018004d7213 */ /* 0x000fe20000000000 */
[----:B------:R-:W-:-:S04]  /*1dd0*/  IMAD.HI.U32 R22, R4, R76, RZ ;  /* 0x0000004c04167227 */ /* 0x000fc800078e00ff */
[----:B------:R-:W-:Y:S01]  /*1de0*/  @!P4 IMAD.MOV R19, RZ, RZ, -R19 ;  /* 0x000000ffff13c224 */ /* 0x000fe200078e0a13 */
[C---:B------:R-:W-:Y:S01]  /*1df0*/  ISETP.GT.U32.AND P4, PT, R7.reuse, R71, PT ;  /* 0x000000470700720c */ /* 0x040fe20003f84070 */
[----:B------:R-:W-:Y:S02]  /*1e00*/  IMAD R148, R7, R20, R148 ;  /* 0x0000001407947224 */ /* 0x000fe400078e0294 */
[----:B------:R-:W-:Y:S02]  /*1e10*/  IMAD.MOV R22, RZ, RZ, -R22 ;  /* 0x000000ffff167224 */ /* 0x000fe400078e0a16 */
[----:B------:R-:W-:Y:S01]  /*1e20*/  @!P0 IMAD.MOV R18, RZ, RZ, -R18 ;  /* 0x000000ffff128224 */ /* 0x000fe200078e0a12 */
[----:B------:R-:W-:Y:S01]  /*1e30*/  ISETP.GE.AND P0, PT, R27, RZ, PT ;  /* 0x000000ff1b00720c */ /* 0x000fe20003f06270 */
[--C-:B------:R-:W-:Y:S01]  /*1e40*/  @!P2 IMAD.IADD R70, R70, 0x1, -R7.reuse ;  /* 0x000000014646a824 */ /* 0x100fe200078e0a07 */
[C---:B------:R-:W-:Y:S01]  /*1e50*/  ISETP.GT.U32.AND P2, PT, R7.reuse, R148, PT ;  /* 0x000000940700720c */ /* 0x040fe20003f44070 */
[----:B------:R-:W-:Y:S01]  /*1e60*/  IMAD R76, R7, R22, R76 ;  /* 0x00000016074c7224 */ /* 0x000fe200078e024c */
[----:B------:R-:W-:Y:S01]  /*1e70*/  LOP3.LUT R27, R9, 0x6c, RZ, 0xfc, !PT ;  /* 0x0000006c091b7812 */ /* 0x000fe200078efcff */
[----:B------:R-:W-:-:S02]  /*1e80*/  @!P5 IMAD.IADD R143, R143, 0x1, -R7 ;  /* 0x000000018f8fd824 */ /* 0x000fc400078e0a07 */
[----:B------:R-:W-:Y:S01]  /*1e90*/  @!P4 IMAD.IADD R71, R71, 0x1, -R7 ;  /* 0x000000014747c824 */ /* 0x000fe200078e0a07 */
[----:B------:R-:W-:Y:S01]  /*1ea0*/  IABS R149, R27 ;  /* 0x0000001b00957213 */ /* 0x000fe20000000000 */
[----:B------:R-:W-:Y:S01]  /*1eb0*/  @!P6 IMAD.MOV R143, RZ, RZ, -R143 ;  /* 0x000000ffff8fe224 */ /* 0x000fe200078e0a8f */
[----:B------:R-:W-:Y:S01]  /*1ec0*/  ISETP.GT.U32.AND P5, PT, R7, R76, PT ;  /* 0x0000004c0700720c */ /* 0x000fe20003fa4070 */
[----:B------:R-:W-:Y:S01]  /*1ed0*/  @!P3 IMAD.MOV R70, RZ, RZ, -R70 ;  /* 0x000000ffff46b224 */ /* 0x000fe200078e0a46 */
[----:B------:R-:W-:Y:S01]  /*1ee0*/  ISETP.GE.AND P4, PT, R23, RZ, PT ;  /* 0x000000ff1700720c */ /* 0x000fe20003f86270 */
[----:B------:R-:W-:Y:S01]  /*1ef0*/  IMAD.HI.U32 R20, R4, R149, RZ ;  /* 0x0000009504147227 */ /* 0x000fe200078e00ff */
[----:B------:R-:W-:-:S03]  /*1f00*/  LOP3.LUT R23, R9, 0x74, RZ, 0xfc, !PT ;  /* 0x0000007409177812 */ /* 0x000fc600078efcff */
[----:B------:R-:W-:Y:S01]  /*1f10*/  @!P2 IMAD.IADD R148, R148, 0x1, -R7 ;  /* 0x000000019494a824 */ /* 0x000fe200078e0a07 */
[----:B------:R-:W-:Y:S01]  /*1f20*/  ISETP.GT.U32.AND P2, PT, R7, R71, PT ;  /* 0x000000470700720c */ /* 0x000fe20003f44070 */
[----:B------:R-:W-:Y:S01]  /*1f30*/  IMAD.MOV R20, RZ, RZ, -R20 ;  /* 0x000000ffff147224 */ /* 0x000fe200078e0a14 */
[----:B------:R-:W-:Y:S01]  /*1f40*/  IABS R150, R23 ;  /* 0x0000001700967213 */ /* 0x000fe20000000000 */
[----:B------:R-:W-:Y:S01]  /*1f50*/  @!P0 IMAD.MOV R144, RZ, RZ, -R144 ;  /* 0x000000ffff908224 */ /* 0x000fe200078e0a90 */
[----:B------:R-:W-:Y:S01]  /*1f60*/  ISETP.GE.AND P0, PT, R25, RZ, PT ;  /* 0x000000ff1900720c */ /* 0x000fe20003f06270 */
[----:B------:R-:W-:Y:S01]  /*1f70*/  IMAD R149, R7, R20, R149 ;  /* 0x0000001407957224 */ /* 0x000fe200078e0295 */
[----:B------:R-:W-:Y:S01]  /*1f80*/  LOP3.LUT R25, R9, 0x78, RZ, 0xfc, !PT ;  /* 0x0000007809197812 */ /* 0x000fe200078efcff */
[----:B------:R-:W-:Y:S01]  /*1f90*/  @!P5 IMAD.IADD R76, R76, 0x1, -R7 ;  /* 0x000000014c4cd824 */ /* 0x000fe200078e0a07 */
[C---:B------:R-:W-:Y:S01]  /*1fa0*/  ISETP.GT.U32.AND P5, PT, R7.reuse, R148, PT ;  /* 0x000000940700720c */ /* 0x040fe20003fa4070 */
[----:B------:R-:W-:Y:S01]  /*1fb0*/  IMAD.HI.U32 R20, R4, R77, RZ ;  /* 0x0000004d04147227 */ /* 0x000fe200078e00ff */
[----:B------:R-:W-:-:S02]  /*1fc0*/  ISETP.GT.U32.AND P6, PT, R7, R149, PT ;  /* 0x000000950700720c */ /* 0x000fc40003fc4070 */
[----:B------:R-:W-:Y:S01]  /*1fd0*/  IABS R82, R25 ;  /* 0x0000001900527213 */ /* 0x000fe20000000000 */
[----:B------:R-:W-:Y:S01]  /*1fe0*/  @!P2 IMAD.IADD R71, R71, 0x1, -R7 ;  /* 0x000000014747a824 */ /* 0x000fe200078e0a07 */
[----:B------:R-:W-:Y:S01]  /*1ff0*/  ISETP.GT.U32.AND P3, PT, R7, R76, PT ;  /* 0x0000004c0700720c */ /* 0x000fe20003f64070 */
[----:B------:R-:W-:Y:S01]  /*2000*/  IMAD.MOV R20, RZ, RZ, -R20 ;  /* 0x000000ffff147224 */ /* 0x000fe200078e0a14 */
[----:B------:R-:W-:Y:S01]  /*2010*/  ISETP.GE.AND P2, PT, R26, RZ, PT ;  /* 0x000000ff1a00720c */ /* 0x000fe20003f46270 */
[----:B------:R-:W-:Y:S01]  /*2020*/  IMAD.HI.U32 R22, R4, R82, RZ ;  /* 0x0000005204167227 */ /* 0x000fe200078e00ff */
[----:B------:R-:W-:-:S03]  /*2030*/  LOP3.LUT R26, R9, 0x7c, RZ, 0xfc, !PT ;  /* 0x0000007c091a7812 */ /* 0x000fc600078efcff */
[----:B------:R-:W-:Y:S01]  /*2040*/  IMAD R77, R7, R20, R77 ;  /* 0x00000014074d7224 */ /* 0x000fe200078e024d */
[----:B------:R-:W-:Y:S01]  /*2050*/  IABS R151, R26 ;  /* 0x0000001a00977213 */ /* 0x000fe20000000000 */
[----:B------:R-:W-:-:S04]  /*2060*/  IMAD.HI.U32 R20, R4, R150, RZ ;  /* 0x0000009604147227 */ /* 0x000fc800078e00ff */
[----:B------:R-:W-:Y:S02]  /*2070*/  IMAD.MOV R22, RZ, RZ, -R22 ;  /* 0x000000ffff167224 */ /* 0x000fe400078e0a16 */
[--C-:B------:R-:W-:Y:S01]  /*2080*/  @!P6 IMAD.IADD R149, R149, 0x1, -R7.reuse ;  /* 0x000000019595e824 */ /* 0x100fe200078e0a07 */
[----:B------:R-:W-:Y:S01]  /*2090*/  ISETP.GE.AND P6, PT, R24, RZ, PT ;  /* 0x000000ff1800720c */ /* 0x000fe20003fc6270 */
[--C-:B------:R-:W-:Y:S01]  /*20a0*/  @!P3 IMAD.IADD R76, R76, 0x1, -R7.reuse ;  /* 0x000000014c4cb824 */ /* 0x100fe200078e0a07 */
[----:B------:R-:W-:Y:S01]  /*20b0*/  LOP3.LUT R24, R9, 0x80, RZ, 0xfc, !PT ;  /* 0x0000008009187812 */ /* 0x000fe200078efcff */
[----:B------:R-:W-:Y:S01]  /*20c0*/  IMAD.MOV R20, RZ, RZ, -R20 ;  /* 0x000000ffff147224 */ /* 0x000fe200078e0a14 */
[----:B------:R-:W-:Y:S01]  /*20d0*/  ISETP.GE.AND P3, PT, R27, RZ, PT ;  /* 0x000000ff1b00720c */ /* 0x000fe20003f66270 */
[C---:B------:R-:W-:Y:S01]  /*20e0*/  IMAD R82, R7.reuse, R22, R82 ;  /* 0x0000001607527224 */ /* 0x040fe200078e0252 */
[----:B------:R-:W-:Y:S01]  /*20f0*/  IABS R83, R24 ;  /* 0x0000001800537213 */ /* 0x000fe20000000000 */
[----:B------:R-:W-:Y:S01]  /*2100*/  @!P5 IMAD.IADD R148, R148, 0x1, -R7 ;  /* 0x000000019494d824 */ /* 0x000fe200078e0a07 */
[C---:B------:R-:W-:Y:S01]  /*2110*/  ISETP.GT.U32.AND P5, PT, R7.reuse, R77, PT ;  /* 0x0000004d0700720c */ /* 0x040fe20003fa4070 */
[----:B------:R-:W-:Y:S01]  /*2120*/  @!P0 IMAD.MOV R71, RZ, RZ, -R71 ;  /* 0x000000ffff478224 */ /* 0x000fe200078e0a47 */
[C---:B------:R-:W-:Y:S01]  /*2130*/  ISETP.GT.U32.AND P0, PT, R7.reuse, R149, PT ;  /* 0x000000950700720c */ /* 0x040fe20003f04070 */
[----:B------:R-:W-:Y:S01]  /*2140*/  IMAD R150, R7, R20, R150 ;  /* 0x0000001407967224 */ /* 0x000fe200078e0296 */
[----:B------:R-:W-:Y:S01]  /*2150*/  LOP3.LUT R27, R9, 0x84, RZ, 0xfc, !PT ;  /* 0x00000084091b7812 */ /* 0x000fe200078efcff */
[----:B------:R-:W-:Y:S01]  /*2160*/  @!P2 IMAD.MOV R76, RZ, RZ, -R76 ;  /* 0x000000ffff4ca224 */ /* 0x000fe200078e0a4c */
[----:B------:R-:W-:Y:S01]  /*2170*/  ISETP.GT.U32.AND P2, PT, R7, R82, PT ;  /* 0x000000520700720c */ /* 0x000fe20003f44070 */
[----:B------:R-:W-:Y:S01]  /*2180*/  IMAD.HI.U32 R20, R4, R151, RZ ;  /* 0x0000009704147227 */ /* 0x000fe200078e00ff */
[----:B------:R-:W-:-:S03]  /*2190*/  IABS R152, R27 ;  /* 0x0000001b00987213 */ /* 0x000fc60000000000 */
[----:B------:R-:W-:Y:S02]  /*21a0*/  IMAD.MOV R20, RZ, RZ, -R20 ;  /* 0x000000ffff147224 */ /* 0x000fe400078e0a14 */
[----:B------:R-:W-:Y:S01]  /*21b0*/  @!P5 IMAD.IADD R77, R77, 0x1, -R7 ;  /* 0x000000014d4dd824 */ /* 0x000fe200078e0a07 */
[C---:B------:R-:W-:Y:S01]  /*21c0*/  ISETP.GT.U32.AND P5, PT, R7.reuse, R150, PT ;  /* 0x000000960700720c */ /* 0x040fe20003fa4070 */
[----:B------:R-:W-:Y:S02]  /*21d0*/  IMAD R151, R7, R20, R151 ;  /* 0x0000001407977224 */ /* 0x000fe400078e0297 */
[----:B------:R-:W-:-:S04]  /*21e0*/  IMAD.HI.U32 R20, R4, R83, RZ ;  /* 0x0000005304147227 */ /* 0x000fc800078e00ff */
[--C-:B------:R-:W-:Y:S01]  /*21f0*/  @!P0 IMAD.IADD R149, R149, 0x1, -R7.reuse ;  /* 0x0000000195958824 */ /* 0x100fe200078e0a07 */
[----:B------:R-:W-:Y:S01]  /*2200*/  ISETP.GE.AND P0, PT, R23, RZ, PT ;  /* 0x000000ff1700720c */ /* 0x000fe20003f06270 */
[----:B------:R-:W-:Y:S01]  /*2210*/  IMAD.MOV R22, RZ, RZ, -R20 ;  /* 0x000000ffff167224 */ /* 0x000fe200078e0a14 */
[----:B------:R-:W-:Y:S01]  /*2220*/  LOP3.LUT R23, R9, 0x88, RZ, 0xfc, !PT ;  /* 0x0000008809177812 */ /* 0x000fe200078efcff */
[----:B------:R-:W-:Y:S01]  /*2230*/  @!P2 IMAD.IADD R82, R82, 0x1, -R7 ;  /* 0x000000015252a824 */ /* 0x000fe200078e0a07 */
[----:B------:R-:W-:Y:S01]  /*2240*/  ISETP.GE.AND P2, PT, R25, RZ, PT ;  /* 0x000000ff1900720c */ /* 0x000fe20003f46270 */
[----:B------:R-:W-:Y:S01]  /*2250*/  IMAD.HI.U32 R20, R4, R152, RZ ;  /* 0x0000009804147227 */ /* 0x000fe200078e00ff */
[----:B------:R-:W-:Y:S02]  /*2260*/  IABS R89, R23 ;  /* 0x0000001700597213 */ /* 0x000fe40000000000 */
[----:B------:R-:W-:Y:S01]  /*2270*/  LOP3.LUT R25, R9, 0x90, RZ, 0xfc, !PT ;  /* 0x0000009009197812 */ /* 0x000fe200078efcff */
[----:B------:R-:W-:Y:S01]  /*2280*/  @!P3 IMAD.MOV R149, RZ, RZ, -R149 ;  /* 0x000000ffff95b224 */ /* 0x000fe200078e0a95 */
[C---:B------:R-:W-:Y:S01]  /*2290*/  ISETP.GT.U32.AND P3, PT, R7.reuse, R82, PT ;  /* 0x000000520700720c */ /* 0x040fe20003f64070 */
[----:B------:R-:W-:Y:S01]  /*22a0*/  IMAD.MOV R20, RZ, RZ, -R20 ;  /* 0x000000ffff147224 */ /* 0x000fe200078e0a14 */
[----:B------:R-:W-:Y:S01]  /*22b0*/  IABS R88, R25 ;  /* 0x0000001900587213 */ /* 0x000fe20000000000 */
[----:B------:R-:W-:Y:S01]  /*22c0*/  @!P4 IMAD.MOV R148, RZ, RZ, -R148 ;  /* 0x000000ffff94c224 */ /* 0x000fe200078e0a94 */
[C---:B------:R-:W-:Y:S01]  /*22d0*/  ISETP.GT.U32.AND P4, PT, R7.reuse, R77, PT ;  /* 0x0000004d0700720c */ /* 0x040fe20003f84070 */
[----:B------:R-:W-:-:S02]  /*22e0*/  IMAD R152, R7, R20, R152 ;  /* 0x0000001407987224 */ /* 0x000fc400078e0298 */
[----:B------:R-:W-:-:S04]  /*22f0*/  IMAD.HI.U32 R20, R4, R89, RZ ;  /* 0x0000005904147227 */ /* 0x000fc800078e00ff */
[--C-:B------:R-:W-:Y:S02]  /*2300*/  @!P5 IMAD.IADD R150, R150, 0x1, -R7.reuse ;  /* 0x000000019696d824 */ /* 0x100fe400078e0a07 */
[----:B------:R-:W-:Y:S02]  /*2310*/  IMAD.MOV R20, RZ, RZ, -R20 ;  /* 0x000000ffff147224 */ /* 0x000fe400078e0a14 */
[----:B------:R-:W-:Y:S01]  /*2320*/  @!P3 IMAD.IADD R82, R82, 0x1, -R7 ;  /* 0x000000015252b824 */ /* 0x000fe200078e0a07 */
[C---:B------:R-:W-:Y:S01]  /*2330*/  ISETP.GT.U32.AND P5, PT, R7.reuse, R150, PT ;  /* 0x000000960700720c */ /* 0x040fe20003fa4070 */
[----:B------:R-:W-:Y:S01]  /*2340*/  IMAD R89, R7, R20, R89 ;  /* 0x0000001407597224 */ /* 0x000fe200078e0259 */
[----:B------:R-:W-:Y:S01]  /*2350*/  ISETP.GE.AND P3, PT, R24, RZ, PT ;  /* 0x000000ff1800720c */ /* 0x000fe20003f66270 */
[----:B------:R-:W-:Y:S01]  /*2360*/  @!P4 IMAD.IADD R77, R77, 0x1, -R7 ;  /* 0x000000014d4dc824 */ /* 0x000fe200078e0a07 */
[C---:B------:R-:W-:Y:S01]  /*2370*/  ISETP.GT.U32.AND P4, PT, R7.reuse, R151, PT ;  /* 0x000000970700720c */ /* 0x040fe20003f84070 */
[----:B------:R-:W-:Y:S01]  /*2380*/  @!P2 IMAD.MOV R82, RZ, RZ, -R82 ;  /* 0x000000ffff52a224 */ /* 0x000fe200078e0a52 */
[C---:B------:R-:W-:Y:S01]  /*2390*/  ISETP.GT.U32.AND P2, PT, R7.reuse, R89, PT ;  /* 0x000000590700720c */ /* 0x040fe20003f44070 */
[----:B------:R-:W-:Y:S01]  /*23a0*/  IMAD R83, R7, R22, R83 ;  /* 0x0000001607537224 */ /* 0x000fe200078e0253 */
[----:B------:R-:W-:Y:S01]  /*23b0*/  LOP3.LUT R22, R9, 0x8c, RZ, 0xfc, !PT ;  /* 0x0000008c09167812 */ /* 0x000fe200078efcff */
[----:B------:R-:W-:Y:S01]  /*23c0*/  @!P6 IMAD.MOV R77, RZ, RZ, -R77 ;  /* 0x000000ffff4de224 */ /* 0x000fe200078e0a4d */
[----:B------:R-:W-:-:S02]  /*23d0*/  ISETP.GE.AND P6, PT, R26, RZ, PT ;  /* 0x000000ff1a00720c */ /* 0x000fc40003fc6270 */
[----:B------:R-:W-:Y:S01]  /*23e0*/  IABS R153, R22 ;  /* 0x0000001600997213 */ /* 0x000fe20000000000 */
[--C-:B------:R-:W-:Y:S01]  /*23f0*/  @!P5 IMAD.IADD R150, R150, 0x1, -R7.reuse ;  /* 0x000000019696d824 */ /* 0x100fe200078e0a07 */
[----:B------:R-:W-:Y:S02]  /*2400*/  ISETP.GT.U32.AND P5, PT, R7, R83, PT ;  /* 0x000000530700720c */ /* 0x000fe40003fa4070 */
[----:B------:R-:W-:Y:S01]  /*2410*/  LOP3.LUT R26, R9, 0x94, RZ, 0xfc, !PT ;  /* 0x00000094091a7812 */ /* 0x000fe200078efcff */
[--C-:B------:R-:W-:Y:S02]  /*2420*/  @!P4 IMAD.IADD R151, R151, 0x1, -R7.reuse ;  /* 0x000000019797c824 */ /* 0x100fe400078e0a07 */
[----:B------:R-:W-:Y:S02]  /*2430*/  @!P2 IMAD.IADD R89, R89, 0x1, -R7 ;  /* 0x000000015959a824 */ /* 0x000fe400078e0a07 */
[----:B------:R-:W-:Y:S01]  /*2440*/  IMAD.HI.U32 R20, R4, R153, RZ ;  /* 0x0000009904147227 */ /* 0x000fe200078e00ff */
[----:B------:R-:W-:-:S02]  /*2450*/  ISETP.GT.U32.AND P4, PT, R7, R151, PT ;  /* 0x000000970700720c */ /* 0x000fc40003f84070 */
[C---:B------:R-:W-:Y:S01]  /*2460*/  ISETP.GT.U32.AND P2, PT, R7.reuse, R89, PT ;  /* 0x000000590700720c */ /* 0x040fe20003f44070 */
[----:B------:R-:W-:Y:S01]  /*2470*/  @!P0 IMAD.MOV R150, RZ, RZ, -R150 ;  /* 0x000000ffff968224 */ /* 0x000fe200078e0a96 */
[----:B------:R-:W-:Y:S01]  /*2480*/  ISETP.GT.U32.AND P0, PT, R7, R152, PT ;  /* 0x000000980700720c */ /* 0x000fe20003f04070 */
[----:B------:R-:W-:Y:S02]  /*2490*/  IMAD.MOV R24, RZ, RZ, -R20 ;  /* 0x000000ffff187224 */ /* 0x000fe400078e0a14 */
[----:B------:R-:W-:-:S04]  /*24a0*/  IMAD.HI.U32 R20, R4, R88, RZ ;  /* 0x0000005804147227 */ /* 0x000fc800078e00ff */
[--C-:B------:R-:W-:Y:S02]  /*24b0*/  @!P5 IMAD.IADD R83, R83, 0x1, -R7.reuse ;  /* 0x000000015353d824 */ /* 0x100fe400078e0a07 */
[----:B------:R-:W-:Y:S02]  /*24c0*/  IMAD.MOV R20, RZ, RZ, -R20 ;  /* 0x000000ffff147224 */ /* 0x000fe400078e0a14 */
[--C-:B------:R-:W-:Y:S01]  /*24d0*/  @!P4 IMAD.IADD R151, R151, 0x1, -R7.reuse ;  /* 0x000000019797c824 */ /* 0x100fe200078e0a07 */
[C---:B------:R-:W-:Y:S01]  /*24e0*/  ISETP.GT.U32.AND P5, PT, R7.reuse, R83, PT ;  /* 0x000000530700720c */ /* 0x040fe20003fa4070 */
[----:B------:R-:W-:Y:S01]  /*24f0*/  IMAD R88, R7, R20, R88 ;  /* 0x0000001407587224 */ /* 0x000fe200078e0258 */
[----:B------:R-:W-:Y:S01]  /*2500*/  ISETP.GE.AND P4, PT, R27, RZ, PT ;  /* 0x000000ff1b00720c */ /* 0x000fe20003f86270 */
[--C-:B------:R-:W-:Y:S01]  /*2510*/  @!P2 IMAD.IADD R89, R89, 0x1, -R7.reuse ;  /* 0x000000015959a824 */ /* 0x100fe200078e0a07 */
[----:B------:R-:W-:Y:S01]  /*2520*/  IABS R27, R35 ;  /* 0x00000023001b7213 */ /* 0x000fe20000000000 */
[----:B------:R-:W-:Y:S01]  /*2530*/  @!P0 IMAD.IADD R152, R152, 0x1, -R7 ;  /* 0x0000000198988824 */ /* 0x000fe200078e0a07 */
[----:B------:R-:W-:Y:S01]  /*2540*/  ISETP.GT.U32.AND P2, PT, R7, R88, PT ;  /* 0x000000580700720c */ /* 0x000fe20003f44070 */
[----:B------:R-:W-:Y:S01]  /*2550*/  @!P6 IMAD.MOV R151, RZ, RZ, -R151 ;  /* 0x000000ffff97e224 */ /* 0x000fe200078e0a97 */
[----:B------:R-:W-:Y:S01]  /*2560*/  ISETP.GE.AND P6, PT, R23, RZ, PT ;  /* 0x000000ff1700720c */ /* 0x000fe20003fc6270 */
[C---:B------:R-:W-:Y:S01]  /*2570*/  IMAD R153, R7.reuse, R24, R153 ;  /* 0x0000001807997224 */ /* 0x040fe200078e0299 */
[----:B------:R-:W-:Y:S01]  /*2580*/  IABS R23, R26 ;  /* 0x0000001a00177213 */ /* 0x000fe20000000000 */
[----:B------:R-:W-:Y:S01]  /*2590*/  IMAD.HI.U32 R24, R4, R29, RZ ;  /* 0x0000001d04187227 */ /* 0x000fe200078e00ff */
[----:B------:R-:W-:-:S03]  /*25a0*/  ISETP.GT.U32.AND P0, PT, R7, R152, PT ;  /* 0x000000980700720c */ /* 0x000fc60003f04070 */
[----:B------:R-:W-:Y:S01]  /*25b0*/  @!P5 IMAD.IADD R83, R83, 0x1, -R7 ;  /* 0x000000015353d824 */ /* 0x000fe200078e0a07 */
[----:B------:R-:W-:Y:S01]  /*25c0*/  ISETP.GE.AND P5, PT, R22, RZ, PT ;  /* 0x000000ff1600720c */ /* 0x000fe20003fa6270 */
[----:B------:R-:W-:-:S04]  /*25d0*/  IMAD.HI.U32 R22, R4, R23, RZ ;  /* 0x0000001704167227 */ /* 0x000fc800078e00ff */
[----:B------:R-:W-:Y:S01]  /*25e0*/  @!P3 IMAD.MOV R83, RZ, RZ, -R83 ;  /* 0x000000ffff53b224 */ /* 0x000fe200078e0a53 */
[----:B------:R-:W-:Y:S01]  /*25f0*/  ISETP.GE.AND P3, PT, R26, RZ, PT ;  /* 0x000000ff1a00720c */ /* 0x000fe20003f66270 */
[----:B------:R-:W-:Y:S01]  /*2600*/  IMAD.MOV R22, RZ, RZ, -R22 ;  /* 0x000000ffff167224 */ /* 0x000fe200078e0a16 */
[----:B------:R-:W-:Y:S01]  /*2610*/  IABS R26, R33 ;  /* 0x00000021001a7213 */ /* 0x000fe20000000000 */
[----:B------:R-:W-:Y:S02]  /*2620*/  @!P2 IMAD.IADD R88, R88, 0x1, -R7 ;  /* 0x000000015858a824 */ /* 0x000fe400078e0a07 */
[C---:B------:R-:W-:Y:S02]  /*2630*/  IMAD R20, R7.reuse, R22, R23 ;  /* 0x0000001607147224 */ /* 0x040fe400078e0217 */
[----:B------:R-:W-:Y:S01]  /*2640*/  @!P0 IMAD.IADD R152, R152, 0x1, -R7 ;  /* 0x0000000198988824 */ /* 0x000fe200078e0a07 */
[----:B------:R-:W-:Y:S01]  /*2650*/  ISETP.GT.U32.AND P2, PT, R7, R88, PT ;  /* 0x000000580700720c */ /* 0x000fe20003f44070 */
[----:B------:R-:W-:Y:S01]  /*2660*/  IMAD.HI.U32 R22, R4, R26, RZ ;  /* 0x0000001a04167227 */ /* 0x000fe200078e00ff */
[----:B------:R-:W-:-:S03]  /*2670*/  ISETP.GE.AND P0, PT, R25, RZ, PT ;  /* 0x000000ff1900720c */ /* 0x000fc60003f06270 */
[----:B------:R-:W-:Y:S01]  /*2680*/  @!P6 IMAD.MOV R89, RZ, RZ, -R89 ;  /* 0x000000ffff59e224 */ /* 0x000fe200078e0a59 */
[C---:B------:R-:W-:Y:S01]  /*2690*/  ISETP.GT.U32.AND P6, PT, R7.reuse, R20, PT ;  /* 0x000000140700720c */ /* 0x040fe20003fc4070 */
[----:B------:R-:W-:Y:S01]  /*26a0*/  @!P4 IMAD.MOV R152, RZ, RZ, -R152 ;  /* 0x000000ffff98c224 */ /* 0x000fe200078e0a98 */
[----:B------:R-:W-:Y:S01]  /*26b0*/  ISETP.GT.U32.AND P4, PT, R7, R153, PT ;  /* 0x000000990700720c */ /* 0x000fe20003f84070 */
[----:B------:R-:W-:-:S04]  /*26c0*/  IMAD.HI.U32 R23, R4, R27, RZ ;  /* 0x0000001b04177227 */ /* 0x000fc800078e00ff */
[----:B------:R-:W-:Y:S02]  /*26d0*/  IMAD.MOV R22, RZ, RZ, -R22 ;  /* 0x000000ffff167224 */ /* 0x000fe400078e0a16 */
[----:B------:R-:W-:Y:S02]  /*26e0*/  IMAD.MOV R28, RZ, RZ, -R23 ;  /* 0x000000ffff1c7224 */ /* 0x000fe400078e0a17 */
[C---:B------:R-:W-:Y:S02]  /*26f0*/  IMAD R22, R7.reuse, R22, R26 ;  /* 0x0000001607167224 */ /* 0x040fe400078e021a */
[----:B------:R-:W-:Y:S02]  /*2700*/  IMAD.MOV R30, RZ, RZ, -R24 ;  /* 0x000000ffff1e7224 */ /* 0x000fe400078e0a18 */
[----:B------:R-:W-:Y:S01]  /*2710*/  IMAD R24, R7, R28, R27 ;  /* 0x0000001c07187224 */ /* 0x000fe200078e021b */
[----:B------:R-:W-:Y:S01]  /*2720*/  LOP3.LUT R27, R9, 0xa8, RZ, 0xfc, !PT ;  /* 0x000000a8091b7812 */ /* 0x000fe200078efcff */
[----:B------:R-:W-:Y:S01]  /*2730*/  @!P2 IMAD.IADD R88, R88, 0x1, -R7 ;  /* 0x000000015858a824 */ /* 0x000fe200078e0a07 */
[----:B------:R-:W-:Y:S01]  /*2740*/  ISETP.GT.U32.AND P2, PT, R7, R22, PT ;  /* 0x000000160700720c */ /* 0x000fe20003f44070 */
[----:B------:R-:W-:-:S04]  /*2750*/  IMAD.HI.U32 R25, R4, R31, RZ ;  /* 0x0000001f04197227 */ /* 0x000fc800078e00ff */
[--C-:B------:R-:W-:Y:S01]  /*2760*/  @!P6 IMAD.IADD R20, R20, 0x1, -R7.reuse ;  /* 0x000000011414e824 */ /* 0x100fe200078e0a07 */
[----:B------:R-:W-:Y:S01]  /*2770*/  ISETP.GT.U32.AND P6, PT, R7, R24, PT ;  /* 0x000000180700720c */ /* 0x000fe20003fc4070 */
[----:B------:R-:W-:Y:S02]  /*2780*/  @!P4 IMAD.IADD R153, R153, 0x1, -R7 ;  /* 0x000000019999c824 */ /* 0x000fe400078e0a07 */
[----:B------:R-:W-:Y:S02]  /*2790*/  IMAD.MOV R32, RZ, RZ, -R25 ;  /* 0x000000ffff207224 */ /* 0x000fe400078e0a19 */
[----:B------:R-:W-:Y:S01]  /*27a0*/  IMAD R26, R7, R30, R29 ;  /* 0x0000001e071a7224 */ /* 0x000fe200078e021d */
[----:B------:R-:W-:Y:S01]  /*27b0*/  LOP3.LUT R29, R9, 0xac, RZ, 0xfc, !PT ;  /* 0x000000ac091d7812 */ /* 0x000fe200078efcff */
[C---:B------:R-:W-:Y:S01]  /*27c0*/  IMAD R28, R7.reuse, R32, R31 ;  /* 0x00000020071c7224 */ /* 0x040fe200078e021f */
[C---:B------:R-:W-:Y:S01]  /*27d0*/  ISETP.GT.U32.AND P4, PT, R7.reuse, R153, PT ;  /* 0x000000990700720c */ /* 0x040fe20003f84070 */
[----:B------:R-:W-:Y:S01]  /*27e0*/  @!P0 IMAD.MOV R88, RZ, RZ, -R88 ;  /* 0x000000ffff588224 */ /* 0x000fe200078e0a58 */
[----:B------:R-:W-:Y:S01]  /*27f0*/  IABS R32, R29 ;  /* 0x0000001d00207213 */ /* 0x000fe20000000000 */
[--C-:B------:R-:W-:Y:S01]  /*2800*/  @!P2 IMAD.IADD R22, R22, 0x1, -R7.reuse ;  /* 0x000000011616a824 */ /* 0x100fe200078e0a07 */
[C---:B------:R-:W-:Y:S01]  /*2810*/  ISETP.GT.U32.AND P0, PT, R7.reuse, R26, PT ;  /* 0x0000001a0700720c */ /* 0x040fe20003f04070 */
[----:B------:R-:W-:Y:S01]  /*2820*/  @!P6 IMAD.IADD R24, R24, 0x1, -R7 ;  /* 0x000000011818e824 */ /* 0x000fe200078e0a07 */
[----:B------:R-:W-:Y:S01]  /*2830*/  IABS R30, R27 ;  /* 0x0000001b001e7213 */ /* 0x000fe20000000000 */
[----:B------:R-:W-:Y:S01]  /*2840*/  IMAD.HI.U32 R25, R4, R32, RZ ;  /* 0x0000002004197227 */ /* 0x000fe200078e00ff */
[----:B------:R-:W-:-:S02]  /*2850*/  ISETP.GT.U32.AND P2, PT, R7, R20, PT ;  /* 0x000000140700720c */ /* 0x000fc40003f44070 */
[----:B------:R-:W-:Y:S01]  /*2860*/  ISETP.GT.U32.AND P6, PT, R7, R22, PT ;  /* 0x000000160700720c */ /* 0x000fe20003fc4070 */
[----:B------:R-:W-:Y:S01]  /*2870*/  IMAD.MOV R25, RZ, RZ, -R25 ;  /* 0x000000ffff197224 */ /* 0x000fe200078e0a19 */
[----:B------:R-:W-:Y:S01]  /*2880*/  LOP3.LUT R31, R9, 0xb0, RZ, 0xfc, !PT ;  /* 0x000000b0091f7812 */ /* 0x000fe200078efcff */
[----:B------:R-:W-:-:S03]  /*2890*/  IMAD.HI.U32 R23, R4, R30, RZ ;  /* 0x0000001e04177227 */ /* 0x000fc600078e00ff */
[----:B------:R-:W-:Y:S01]  /*28a0*/  IABS R34, R31 ;  /* 0x0000001f00227213 */ /* 0x000fe20000000000 */
[----:B------:R-:W-:Y:S01]  /*28b0*/  @!P4 IMAD.IADD R153, R153, 0x1, -R7 ;  /* 0x000000019999c824 */ /* 0x000fe200078e0a07 */
[----:B------:R-:W-:Y:S01]  /*28c0*/  ISETP.GE.AND P4, PT, R33, RZ, PT ;  /* 0x000000ff2100720c */ /* 0x000fe20003f86270 */
[----:B------:R-:W-:Y:S01]  /*28d0*/  IMAD R32, R7, R25, R32 ;  /* 0x0000001907207224 */ /* 0x000fe200078e0220 */
[----:B------:R-:W-:Y:S01]  /*28e0*/  LOP3.LUT R33, R9, 0xb4, RZ, 0xfc, !PT ;  /* 0x000000b409217812 */ /* 0x000fe200078efcff */
[----:B------:R-:W-:Y:S02]  /*28f0*/  IMAD.MOV R23, RZ, RZ, -R23 ;  /* 0x000000ffff177224 */ /* 0x000fe400078e0a17 */
[----:B------:R-:W-:Y:S01]  /*2900*/  @!P5 IMAD.MOV R153, RZ, RZ, -R153 ;  /* 0x000000ffff99d224 */ /* 0x000fe200078e0a99 */
[C---:B------:R-:W-:Y:S01]  /*2910*/  ISETP.GT.U32.AND P5, PT, R7.reuse, R24, PT ;  /* 0x000000180700720c */ /* 0x040fe20003fa4070 */
[--C-:B------:R-:W-:Y:S01]  /*2920*/  @!P0 IMAD.IADD R26, R26, 0x1, -R7.reuse ;  /* 0x000000011a1a8824 */ /* 0x100fe200078e0a07 */
[C---:B------:R-:W-:Y:S01]  /*2930*/  ISETP.GT.U32.AND P0, PT, R7.reuse, R32, PT ;  /* 0x000000200700720c */ /* 0x040fe20003f04070 */
[--C-:B------:R-:W-:Y:S01]  /*2940*/  @!P2 IMAD.IADD R20, R20, 0x1, -R7.reuse ;  /* 0x000000011414a824 */ /* 0x100fe200078e0a07 */
[C---:B------:R-:W-:Y:S01]  /*2950*/  ISETP.GT.U32.AND P2, PT, R7.reuse, R28, PT ;  /* 0x0000001c0700720c */ /* 0x040fe20003f44070 */
[----:B------:R-:W-:Y:S01]  /*2960*/  IMAD R30, R7, R23, R30 ;  /* 0x00000017071e7224 */ /* 0x000fe200078e021e */
[----:B------:R-:W-:Y:S01]  /*2970*/  IABS R36, R33 ;  /* 0x0000002100247213 */ /* 0x000fe20000000000 */
[----:B------:R-:W-:-:S02]  /*2980*/  @!P6 IMAD.IADD R22, R22, 0x1, -R7 ;  /* 0x000000011616e824 */ /* 0x000fc400078e0a07 */
[----:B------:R-:W-:Y:S01]  /*2990*/  @!P3 IMAD.MOV R20, RZ, RZ, -R20 ;  /* 0x000000ffff14b224 */ /* 0x000fe200078e0a14 */
[C---:B------:R-:W-:Y:S01]  /*29a0*/  ISETP.GT.U32.AND P6, PT, R7.reuse, R30, PT ;  /* 0x0000001e0700720c */ /* 0x040fe20003fc4070 */
[----:B------:R-:W-:Y:S01]  /*29b0*/  IMAD.HI.U32 R23, R4, R34, RZ ;  /* 0x0000002204177227 */ /* 0x000fe200078e00ff */
[----:B------:R-:W-:-:S03]  /*29c0*/  ISETP.GT.U32.AND P3, PT, R7, R26, PT ;  /* 0x0000001a0700720c */ /* 0x000fc60003f64070 */
[----:B------:R-:W-:Y:S02]  /*29d0*/  IMAD.MOV R25, RZ, RZ, -R23 ;  /* 0x000000ffff197224 */ /* 0x000fe400078e0a17 */
[--C-:B------:R-:W-:Y:S01]  /*29e0*/  @!P5 IMAD.IADD R24, R24, 0x1, -R7.reuse ;  /* 0x000000011818d824 */ /* 0x100fe200078e0a07 */
[----:B------:R-:W-:Y:S01]  /*29f0*/  ISETP.GE.AND P5, PT, R35, RZ, PT ;  /* 0x000000ff2300720c */ /* 0x000fe20003fa6270 */
[--C-:B------:R-:W-:Y:S01]  /*2a00*/  @!P0 IMAD.IADD R32, R32, 0x1, -R7.reuse ;  /* 0x0000000120208824 */ /* 0x100fe200078e0a07 */
[----:B------:R-:W-:Y:S01]  /*2a10*/  LOP3.LUT R35, R9, 0xd4, RZ, 0xfc, !PT ;  /* 0x000000d409237812 */ /* 0x000fe200078efcff */
[--C-:B------:R-:W-:Y:S01]  /*2a20*/  @!P2 IMAD.IADD R28, R28, 0x1, -R7.reuse ;  /* 0x000000011c1ca824 */ /* 0x100fe200078e0a07 */
[----:B------:R-:W-:Y:S01]  /*2a30*/  ISETP.GE.AND P2, PT, R37, RZ, PT ;  /* 0x000000ff2500720c */ /* 0x000fe20003f46270 */
[----:B------:R-:W-:Y:S01]  /*2a40*/  IMAD R34, R7, R25, R34 ;  /* 0x0000001907227224 */ /* 0x000fe200078e0222 */
[----:B------:R-:W-:Y:S01]  /*2a50*/  LOP3.LUT R25, R9, 0xb8, RZ, 0xfc, !PT ;  /* 0x000000b809197812 */ /* 0x000fe200078efcff */
[----:B------:R-:W-:Y:S01]  /*2a60*/  @!P4 IMAD.MOV R22, RZ, RZ, -R22 ;  /* 0x000000ffff16c224 */ /* 0x000fe200078e0a16 */
[C---:B------:R-:W-:Y:S01]  /*2a70*/  ISETP.GT.U32.AND P4, PT, R7.reuse, R32, PT ;  /* 0x000000200700720c */ /* 0x040fe20003f84070 */
[--C-:B------:R-:W-:Y:S01]  /*2a80*/  @!P6 IMAD.IADD R30, R30, 0x1, -R7.reuse ;  /* 0x000000011e1ee824 */ /* 0x100fe200078e0a07 */
[C---:B------:R-:W-:Y:S01]  /*2a90*/  ISETP.GT.U32.AND P6, PT, R7.reuse, R28, PT ;  /* 0x0000001c0700720c */ /* 0x040fe20003fc4070 */
[----:B------:R-:W-:Y:S01]  /*2aa0*/  @!P3 IMAD.IADD R26, R26, 0x1, -R7 ;  /* 0x000000011a1ab824 */ /* 0x000fe200078e0a07 */
[----:B------:R-:W-:Y:S01]  /*2ab0*/  ISETP.GT.U32.AND P3, PT, R7, R34, PT ;  /* 0x000000220700720c */ /* 0x000fe20003f64070 */
[----:B------:R-:W-:Y:S01]  /*2ac0*/  IMAD.HI.U32 R23, R4, R36, RZ ;  /* 0x0000002404177227 */ /* 0x000fe200078e00ff */
[----:B------:R-:W-:-:S02]  /*2ad0*/  IABS R38, R25 ;  /* 0x0000001900267213 */ /* 0x000fc40000000000 */
[----:B------:R-:W-:Y:S01]  /*2ae0*/  ISETP.GT.U32.AND P0, PT, R7, R30, PT ;  /* 0x0000001e0700720c */ /* 0x000fe20003f04070 */
[----:B------:R-:W-:Y:S01]  /*2af0*/  IMAD.MOV R23, RZ, RZ, -R23 ;  /* 0x000000ffff177224 */ /* 0x000fe200078e0a17 */
[----:B------:R-:W-:Y:S01]  /*2b00*/  IABS R52, R35 ;  /* 0x0000002300347213 */ /* 0x000fe20000000000 */
[----:B------:R-:W-:Y:S01]  /*2b10*/  @!P5 IMAD.MOV R24, RZ, RZ, -R24 ;  /* 0x000000ffff18d224 */ /* 0x000fe200078e0a18 */
[----:B------:R-:W-:Y:S01]  /*2b20*/  ISETP.GE.AND P5, PT, R39, RZ, PT ;  /* 0x000000ff2700720c */ /* 0x000fe20003fa6270 */
[----:B------:R-:W-:Y:S01]  /*2b30*/  IMAD R36, R7, R23, R36 ;  /* 0x0000001707247224 */ /* 0x000fe200078e0224 */
[C---:B------:R-:W-:Y:S01]  /*2b40*/  LOP3.LUT R37, R9.reuse, 0xe0, RZ, 0xfc, !PT ;  /* 0x000000e009257812 */ /* 0x040fe200078efcff */
[----:B------:R-:W-:Y:S01]  /*2b50*/  IMAD.HI.U32 R23, R4, R38, RZ ;  /* 0x0000002604177227 */ /* 0x000fe200078e00ff */
[----:B------:R-:W-:Y:S02]  /*2b60*/  LOP3.LUT R39, R9, 0xe4, RZ, 0xfc, !PT ;  /* 0x000000e409277812 */ /* 0x000fe400078efcff */
[----:B------:R-:W-:Y:S01]  /*2b70*/  IABS R58, R37 ;  /* 0x00000025003a7213 */ /* 0x000fe20000000000 */
[--C-:B------:R-:W-:Y:S01]  /*2b80*/  @!P4 IMAD.IADD R32, R32, 0x1, -R7.reuse ;  /* 0x000000012020c824 */ /* 0x100fe200078e0a07 */
[----:B------:R-:W-:Y:S01]  /*2b90*/  ISETP.GE.AND P4, PT, R29, RZ, PT ;  /* 0x000000ff1d00720c */ /* 0x000fe20003f86270 */
[----:B------:R-:W-:Y:S01]  /*2ba0*/  @!P6 IMAD.IADD R28, R28, 0x1, -R7 ;  /* 0x000000011c1ce824 */ /* 0x000fe200078e0a07 */
[----:B------:R-:W-:Y:S01]  /*2bb0*/  ISETP.GE.AND P6, PT, R27, RZ, PT ;  /* 0x000000ff1b00720c */ /* 0x000fe20003fc6270 */
[----:B------:R-:W-:Y:S01]  /*2bc0*/  IMAD.MOV R23, RZ, RZ, -R23 ;  /* 0x000000ffff177224 */ /* 0x000fe200078e0a17 */
[----:B------:R-:W-:Y:S01]  /*2bd0*/  LOP3.LUT R27, R9, 0xbc, RZ, 0xfc, !PT ;  /* 0x000000bc091b7812 */ /* 0x000fe200078efcff */
[----:B------:R-:W-:Y:S01]  /*2be0*/  @!P3 IMAD.IADD R34, R34, 0x1, -R7 ;  /* 0x000000012222b824 */ /* 0x000fe200078e0a07 */
[----:B------:R-:W-:Y:S01]  /*2bf0*/  ISETP.GE.AND P3, PT, R31, RZ, PT ;  /* 0x000000ff1f00720c */ /* 0x000fe20003f66270 */
[C---:B------:R-:W-:Y:S01]  /*2c00*/  IMAD R38, R7.reuse, R23, R38 ;  /* 0x0000001707267224 */ /* 0x040fe200078e0226 */
[----:B------:R-:W-:Y:S01]  /*2c10*/  IABS R40, R27 ;  /* 0x0000001b00287213 */ /* 0x000fe20000000000 */
[----:B------:R-:W-:Y:S01]  /*2c20*/  @!P2 IMAD.MOV R26, RZ, RZ, -R26 ;  /* 0x000000ffff1aa224 */ /* 0x000fe200078e0a1a */
[C---:B------:R-:W-:Y:S01]  /*2c30*/  ISETP.GT.U32.AND P2, PT, R7.reuse, R34, PT ;  /* 0x000000220700720c */ /* 0x040fe20003f44070 */
[----:B------:R-:W-:Y:S01]  /*2c40*/  @!P5 IMAD.MOV R28, RZ, RZ, -R28 ;  /* 0x000000ffff1cd224 */ /* 0x000fe200078e0a1c */
[----:B------:R-:W-:Y:S01]  /*2c50*/  ISETP.GT.U32.AND P5, PT, R7, R38, PT ;  /* 0x000000260700720c */ /* 0x000fe20003fa4070 */
[----:B------:R-:W-:Y:S01]  /*2c60*/  IMAD.HI.U32 R23, R4, R40, RZ ;  /* 0x0000002804177227 */ /* 0x000fe200078e00ff */
[----:B------:R-:W-:-:S02]  /*2c70*/  LOP3.LUT R29, R9, 0xc0, RZ, 0xfc, !PT ;  /* 0x000000c0091d7812 */ /* 0x000fc400078efcff */
[----:B------:R-:W-:Y:S01]  /*2c80*/  LOP3.LUT R31, R9, 0xcc, RZ, 0xfc, !PT ;  /* 0x000000cc091f7812 */ /* 0x000fe200078efcff */
[----:B------:R-:W-:Y:S01]  /*2c90*/  @!P4 IMAD.MOV R32, RZ, RZ, -R32 ;  /* 0x000000ffff20c224 */ /* 0x000fe200078e0a20 */
[----:B------:R-:W-:Y:S01]  /*2ca0*/  ISETP.GE.AND P4, PT, R25, RZ, PT ;  /* 0x000000ff1900720c */ /* 0x000fe20003f86270 */
[----:B------:R-:W-:Y:S01]  /*2cb0*/  IMAD.MOV R25, RZ, RZ, -R23 ;  /* 0x000000ffff197224 */ /* 0x000fe200078e0a17 */
[----:B------:R-:W-:Y:S01]  /*2cc0*/  IABS R42, R29 ;  /* 0x0000001d002a7213 */ /* 0x000fe20000000000 */
[--C-:B------:R-:W-:Y:S01]  /*2cd0*/  @!P0 IMAD.IADD R30, R30, 0x1, -R7.reuse ;  /* 0x000000011e1e8824 */ /* 0x100fe200078e0a07 */
[C---:B------:R-:W-:Y:S01]  /*2ce0*/  ISETP.GT.U32.AND P0, PT, R7.reuse, R36, PT ;  /* 0x000000240700720c */ /* 0x040fe20003f04070 */
[--C-:B------:R-:W-:Y:S01]  /*2cf0*/  @!P2 IMAD.IADD R34, R34, 0x1, -R7.reuse ;  /* 0x000000012222a824 */ /* 0x100fe200078e0a07 */
[----:B------:R-:W-:Y:S01]  /*2d00*/  IABS R48, R31 ;  /* 0x0000001f00307213 */ /* 0x000fe20000000000 */
[----:B------:R-:W-:Y:S01]  /*2d10*/  IMAD R40, R7, R25, R40 ;  /* 0x0000001907287224 */ /* 0x000fe200078e0228 */
[----:B------:R-:W-:Y:S01]  /*2d20*/  LOP3.LUT R25, R9, 0xc4, RZ, 0xfc, !PT ;  /* 0x000000c409197812 */ /* 0x000fe200078efcff */
[----:B------:R-:W-:Y:S01]  /*2d30*/  @!P5 IMAD.IADD R38, R38, 0x1, -R7 ;  /* 0x000000012626d824 */ /* 0x000fe200078e0a07 */
[----:B------:R-:W-:Y:S01]  /*2d40*/  ISETP.GE.AND P2, PT, R27, RZ, PT ;  /* 0x000000ff1b00720c */ /* 0x000fe20003f46270 */
[----:B------:R-:W-:Y:S01]  /*2d50*/  @!P3 IMAD.MOV R34, RZ, RZ, -R34 ;  /* 0x000000ffff22b224 */ /* 0x000fe200078e0a22 */
[C---:B------:R-:W-:Y:S01]  /*2d60*/  ISETP.GT.U32.AND P3, PT, R7.reuse, R40, PT ;  /* 0x000000280700720c */ /* 0x040fe20003f64070 */
[----:B------:R-:W-:Y:S01]  /*2d70*/  IMAD.HI.U32 R23, R4, R42, RZ ;  /* 0x0000002a04177227 */ /* 0x000fe200078e00ff */
[----:B------:R-:W-:-:S02]  /*2d80*/  ISETP.GT.U32.AND P5, PT, R7, R38, PT ;  /* 0x000000260700720c */ /* 0x000fc40003fa4070 */
[----:B------:R-:W-:Y:S01]  /*2d90*/  IABS R44, R25 ;  /* 0x00000019002c7213 */ /* 0x000fe20000000000 */
[----:B------:R-:W-:Y:S01]  /*2da0*/  IMAD.MOV R23, RZ, RZ, -R23 ;  /* 0x000000ffff177224 */ /* 0x000fe200078e0a17 */
[----:B------:R-:W-:Y:S01]  /*2db0*/  IABS R60, R39 ;  /* 0x00000027003c7213 */ /* 0x000fe20000000000 */
[--C-:B------:R-:W-:Y:S02]  /*2dc0*/  @!P0 IMAD.IADD R36, R36, 0x1, -R7.reuse ;  /* 0x0000000124248824 */ /* 0x100fe400078e0a07 */
[----:B------:R-:W-:Y:S01]  /*2dd0*/  IMAD R42, R7, R23, R42 ;  /* 0x00000017072a7224 */ /* 0x000fe200078e022a */
[----:B------:R-:W-:Y:S01]  /*2de0*/  LOP3.LUT R23, R9, 0xc8, RZ, 0xfc, !PT ;  /* 0x000000c809177812 */ /* 0x000fe200078efcff */
[----:B------:R-:W-:Y:S01]  /*2df0*/  @!P6 IMAD.MOV R30, RZ, RZ, -R30 ;  /* 0x000000ffff1ee224 */ /* 0x000fe200078e0a1e */
[----:B------:R-:W-:Y:S01]  /*2e00*/  ISETP.GT.U32.AND P0, PT, R7, R36, PT ;  /* 0x000000240700720c */ /* 0x000fe20003f04070 */
[--C-:B------:R-:W-:Y:S01]  /*2e10*/  @!P3 IMAD.IADD R40, R40, 0x1, -R7.reuse ;  /* 0x000000012828b824 */ /* 0x100fe200078e0a07 */
[----:B------:R-:W-:Y:S01]  /*2e20*/  IABS R46, R23 ;  /* 0x00000017002e7213 */ /* 0x000fe20000000000 */
[----:B------:R-:W-:Y:S01]  /*2e30*/  @!P5 IMAD.IADD R38, R38, 0x1, -R7 ;  /* 0x000000012626d824 */ /* 0x000fe200078e0a07 */
[----:B------:R-:W-:Y:S01]  /*2e40*/  ISETP.GE.AND P5, PT, R23, RZ, PT ;  /* 0x000000ff1700720c */ /* 0x000fe20003fa6270 */
[----:B------:R-:W-:Y:S01]  /*2e50*/  IMAD.HI.U32 R23, R4, R44, RZ ;  /* 0x0000002c04177227 */ /* 0x000fe200078e00ff */
[----:B------:R-:W-:-:S02]  /*2e60*/  ISETP.GT.U32.AND P3, PT, R7, R40, PT ;  /* 0x000000280700720c */ /* 0x000fc40003f64070 */
[----:B------:R-:W-:Y:S01]  /*2e70*/  ISETP.GE.AND P6, PT, R33, RZ, PT ;  /* 0x000000ff2100720c */ /* 0x000fe20003fc6270 */
[----:B------:R-:W-:Y:S01]  /*2e80*/  @!P4 IMAD.MOV R38, RZ, RZ, -R38 ;  /* 0x000000ffff26c224 */ /* 0x000fe200078e0a26 */
[----:B------:R-:W-:Y:S01]  /*2e90*/  ISETP.GT.U32.AND P4, PT, R7, R42, PT ;  /* 0x0000002a0700720c */ /* 0x000fe20003f84070 */
[----:B------:R-:W-:Y:S01]  /*2ea0*/  IMAD.MOV R23, RZ, RZ, -R23 ;  /* 0x000000ffff177224 */ /* 0x000fe200078e0a17 */
[----:B------:R-:W-:Y:S01]  /*2eb0*/  LOP3.LUT R33, R9, 0xd0, RZ, 0xfc, !PT ;  /* 0x000000d009217812 */ /* 0x000fe200078efcff */
[----:B------:R-:W-:Y:S01]  /*2ec0*/  @!P0 IMAD.IADD R36, R36, 0x1, -R7 ;  /* 0x0000000124248824 */ /* 0x000fe200078e0a07 */
[----:B------:R-:W-:Y:S01]  /*2ed0*/  ISETP.GE.AND P0, PT, R29, RZ, PT ;  /* 0x000000ff1d00720c */ /* 0x000fe20003f06270 */
[----:B------:R-:W-:Y:S01]  /*2ee0*/  IMAD R44, R7, R23, R44 ;  /* 0x00000017072c7224 */ /* 0x000fe200078e022c */
[----:B------:R-:W-:Y:S01]  /*2ef0*/  IABS R50, R33 ;  /* 0x0000002100327213 */ /* 0x000fe20000000000 */
[----:B------:R-:W-:-:S04]  /*2f00*/  IMAD.HI.U32 R23, R4, R46, RZ ;  /* 0x0000002e04177227 */ /* 0x000fc800078e00ff */
[--C-:B------:R-:W-:Y:S01]  /*2f10*/  @!P3 IMAD.IADD R40, R40, 0x1, -R7.reuse ;  /* 0x000000012828b824 */ /* 0x100fe200078e0a07 */
[----:B------:R-:W-:Y:S01]  /*2f20*/  ISETP.GT.U32.AND P3, PT, R7, R44, PT ;  /* 0x0000002c0700720c */ /* 0x000fe20003f64070 */
[----:B------:R-:W-:Y:S02]  /*2f30*/  @!P4 IMAD.IADD R42, R42, 0x1, -R7 ;  /* 0x000000012a2ac824 */ /* 0x000fe400078e0a07 */
[----:B------:R-:W-:Y:S01]  /*2f40*/  @!P6 IMAD.MOV R36, RZ, RZ, -R36 ;  /* 0x000000ffff24e224 */ /* 0x000fe200078e0a24 */
[----:B------:R-:W-:Y:S01]  /*2f50*/  ISETP.GE.AND P6, PT, R25, RZ, PT ;  /* 0x000000ff1900720c */ /* 0x000fe20003fc6270 */
[----:B------:R-:W-:Y:S01]  /*2f60*/  IMAD.HI.U32 R25, R4, R48, RZ ;  /* 0x0000003004197227 */ /* 0x000fe200078e00ff */
[----:B------:R-:W-:-:S03]  /*2f70*/  ISETP.GT.U32.AND P4, PT, R7, R42, PT ;  /* 0x0000002a0700720c */ /* 0x000fc60003f84070 */
[----:B------:R-:W-:Y:S02]  /*2f80*/  IMAD.MOV R29, RZ, RZ, -R23 ;  /* 0x000000ffff1d7224 */ /* 0x000fe400078e0a17 */
[----:B------:R-:W-:-:S04]  /*2f90*/  IMAD.HI.U32 R23, R4, R50, RZ ;  /* 0x0000003204177227 */ /* 0x000fc800078e00ff */
[----:B------:R-:W-:Y:S02]  /*2fa0*/  @!P3 IMAD.IADD R44, R44, 0x1, -R7 ;  /* 0x000000012c2cb824 */ /* 0x000fe400078e0a07 */
[----:B------:R-:W-:Y:S02]  /*2fb0*/  IMAD.MOV R25, RZ, RZ, -R25 ;  /* 0x000000ffff197224 */ /* 0x000fe400078e0a19 */
[C---:B------:R-:W-:Y:S01]  /*2fc0*/  IMAD R46, R7.reuse, R29, R46 ;  /* 0x0000001d072e7224 */ /* 0x040fe200078e022e */
[----:B------:R-:W-:Y:S01]  /*2fd0*/  ISETP.GT.U32.AND P3, PT, R7, R44, PT ;  /* 0x0000002c0700720c */ /* 0x000fe20003f64070 */
[----:B------:R-:W-:Y:S01]  /*2fe0*/  IMAD.HI.U32 R27, R4, R52, RZ ;  /* 0x00000034041b7227 */ /* 0x000fe200078e00ff */
[----:B------:R-:W-:-:S03]  /*2ff0*/  LOP3.LUT R29, R9, 0xd8, RZ, 0xfc, !PT ;  /* 0x000000d8091d7812 */ /* 0x000fc600078efcff */
[----:B------:R-:W-:Y:S01]  /*3000*/  IMAD.MOV R23, RZ, RZ, -R23 ;  /* 0x000000ffff177224 */ /* 0x000fe200078e0a17 */
[----:B------:R-:W-:Y:S01]  /*3010*/  IABS R54, R29 ;  /* 0x0000001d00367213 */ /* 0x000fe20000000000 */
[C---:B------:R-:W-:Y:S02]  /*3020*/  IMAD R48, R7.reuse, R25, R48 ;  /* 0x0000001907307224 */ /* 0x040fe400078e0230 */
[----:B------:R-:W-:Y:S01]  /*3030*/  @!P4 IMAD.IADD R42, R42, 0x1, -R7 ;  /* 0x000000012a2ac824 */ /* 0x000fe200078e0a07 */
[C---:B------:R-:W-:Y:S01]  /*3040*/  ISETP.GT.U32.AND P4, PT, R7.reuse, R46, PT ;  /* 0x0000002e0700720c */ /* 0x040fe20003f84070 */
[----:B------:R-:W-:Y:S02]  /*3050*/  IMAD.MOV R27, RZ, RZ, -R27 ;  /* 0x000000ffff1b7224 */ /* 0x000fe400078e0a1b */
[C---:B------:R-:W-:Y:S02]  /*3060*/  IMAD R50, R7.reuse, R23, R50 ;  /* 0x0000001707327224 */ /* 0x040fe400078e0232 */
[----:B------:R-:W-:Y:S01]  /*3070*/  @!P2 IMAD.MOV R40, RZ, RZ, -R40 ;  /* 0x000000ffff28a224 */ /* 0x000fe200078e0a28 */
[C---:B------:R-:W-:Y:S01]  /*3080*/  ISETP.GT.U32.AND P2, PT, R7.reuse, R48, PT ;  /* 0x000000300700720c */ /* 0x040fe20003f44070 */
[----:B------:R-:W-:Y:S01]  /*3090*/  IMAD R52, R7, R27, R52 ;  /* 0x0000001b07347224 */ /* 0x000fe200078e0234 */
[----:B------:R-:W-:Y:S01]  /*30a0*/  LOP3.LUT R27, R9, 0xdc, RZ, 0xfc, !PT ;  /* 0x000000dc091b7812 */ /* 0x000fe200078efcff */
[----:B------:R-:W-:Y:S01]  /*30b0*/  @!P0 IMAD.MOV R42, RZ, RZ, -R42 ;  /* 0x000000ffff2a8224 */ /* 0x000fe200078e0a2a */
[C---:B------:R-:W-:Y:S01]  /*30c0*/  ISETP.GT.U32.AND P0, PT, R7.reuse, R50, PT ;  /* 0x000000320700720c */ /* 0x040fe20003f04070 */
[--C-:B------:R-:W-:Y:S01]  /*30d0*/  @!P3 IMAD.IADD R44, R44, 0x1, -R7.reuse ;  /* 0x000000012c2cb824 */ /* 0x100fe200078e0a07 */
[----:B------:R-:W-:Y:S01]  /*30e0*/  ISETP.GT.U32.AND P3, PT, R7, R52, PT ;  /* 0x000000340700720c */ /* 0x000fe20003f64070 */
[----:B------:R-:W-:Y:S01]  /*30f0*/  @!P4 IMAD.IADD R46, R46, 0x1, -R7 ;  /* 0x000000012e2ec824 */ /* 0x000fe200078e0a07 */
[----:B------:R-:W-:Y:S01]  /*3100*/  IABS R56, R27 ;  /* 0x0000001b00387213 */ /* 0x000fe20000000000 */
[----:B------:R-:W-:Y:S01]  /*3110*/  IMAD.HI.U32 R23, R4, R54, RZ ;  /* 0x0000003604177227 */ /* 0x000fe200078e00ff */
[----:B------:R-:W-:-:S02]  /*3120*/  ISETP.GE.AND P4, PT, R31, RZ, PT ;  /* 0x000000ff1f00720c */ /* 0x000fc40003f86270 */
[----:B------:R-:W-:Y:S01]  /*3130*/  LOP3.LUT R31, R9, 0xf8, RZ, 0xfc, !PT ;  /* 0x000000f8091f7812 */ /* 0x000fe200078efcff */
[----:B------:R-:W-:Y:S01]  /*3140*/  @!P2 IMAD.IADD R48, R48, 0x1, -R7 ;  /* 0x000000013030a824 */ /* 0x000fe200078e0a07 */
[C---:B------:R-:W-:Y:S01]  /*3150*/  ISETP.GT.U32.AND P2, PT, R7.reuse, R46, PT ;  /* 0x0000002e0700720c */ /* 0x040fe20003f44070 */
[----:B------:R-:W-:Y:S01]  /*3160*/  IMAD.MOV R23, RZ, RZ, -R23 ;  /* 0x000000ffff177224 */ /* 0x000fe200078e0a17 */
[----:B------:R-:W-:Y:S01]  /*3170*/  IABS R72, R31 ;  /* 0x0000001f00487213 */ /* 0x000fe20000000000 */
[--C-:B------:R-:W-:Y:S01]  /*3180*/  @!P0 IMAD.IADD R50, R50, 0x1, -R7.reuse ;  /* 0x0000000132328824 */ /* 0x100fe200078e0a07 */
[C---:B------:R-:W-:Y:S01]  /*3190*/  ISETP.GT.U32.AND P0, PT, R7.reuse, R48, PT ;  /* 0x000000300700720c */ /* 0x040fe20003f04070 */
[----:B------:R-:W-:Y:S02]  /*31a0*/  @!P3 IMAD.IADD R52, R52, 0x1, -R7 ;  /* 0x000000013434b824 */ /* 0x000fe400078e0a07 */
[C---:B------:R-:W-:Y:S01]  /*31b0*/  IMAD R54, R7.reuse, R23, R54 ;  /* 0x0000001707367224 */ /* 0x040fe200078e0236 */
[----:B------:R-:W-:Y:S01]  /*31c0*/  ISETP.GT.U32.AND P3, PT, R7, R50, PT ;  /* 0x000000320700720c */ /* 0x000fe20003f64070 */
[----:B------:R-:W-:-:S04]  /*31d0*/  IMAD.HI.U32 R23, R4, R56, RZ ;  /* 0x0000003804177227 */ /* 0x000fc800078e00ff */
[----:B------:R-:W-:Y:S02]  /*31e0*/  IMAD.MOV R23, RZ, RZ, -R23 ;  /* 0x000000ffff177224 */ /* 0x000fe400078e0a17 */
[--C-:B------:R-:W-:Y:S01]  /*31f0*/  @!P2 IMAD.IADD R46, R46, 0x1, -R7.reuse ;  /* 0x000000012e2ea824 */ /* 0x100fe200078e0a07 */
[C---:B------:R-:W-:Y:S01]  /*3200*/  ISETP.GT.U32.AND P2, PT, R7.reuse, R54, PT ;  /* 0x000000360700720c */ /* 0x040fe20003f44070 */
[C---:B------:R-:W-:Y:S02]  /*3210*/  IMAD R56, R7.reuse, R23, R56 ;  /* 0x0000001707387224 */ /* 0x040fe400078e0238 */
[----:B------:R-:W-:Y:S02]  /*3220*/  @!P5 IMAD.MOV R46, RZ, RZ, -R46 ;  /* 0x000000ffff2ed224 */ /* 0x000fe400078e0a2e */
[----:B------:R-:W-:Y:S01]  /*3230*/  @!P3 IMAD.IADD R50, R50, 0x1, -R7 ;  /* 0x000000013232b824 */ /* 0x000fe200078e0a07 */
[----:B------:R-:W-:Y:S01]  /*3240*/  ISETP.GT.U32.AND P3, PT, R7, R56, PT ;  /* 0x000000380700720c */ /* 0x000fe20003f64070 */
[----:B------:R-:W-:-:S04]  /*3250*/  IMAD.HI.U32 R23, R4, R58, RZ ;  /* 0x0000003a04177227 */ /* 0x000fc800078e00ff */
[----:B------:R-:W-:Y:S02]  /*3260*/  IMAD.MOV R23, RZ, RZ, -R23 ;  /* 0x000000ffff177224 */ /* 0x000fe400078e0a17 */
[--C-:B------:R-:W-:Y:S01]  /*3270*/  @!P2 IMAD.IADD R54, R54, 0x1, -R7.reuse ;  /* 0x000000013636a824 */ /* 0x100fe200078e0a07 */
[----:B------:R-:W-:Y:S01]  /*3280*/  ISETP.GE.AND P2, PT, R29, RZ, PT ;  /* 0x000000ff1d00720c */ /* 0x000fe20003f46270 */
[----:B------:R-:W-:Y:S01]  /*3290*/  IMAD.HI.U32 R25, R4, R60, RZ ;  /* 0x0000003c04197227 */ /* 0x000fe200078e00ff */
[----:B------:R-:W-:Y:S02]  /*32a0*/  LOP3.LUT R29, R9, 0xe8, RZ, 0xfc, !PT ;  /* 0x000000e8091d7812 */ /* 0x000fe400078efcff */
[C---:B------:R-:W-:Y:S01]  /*32b0*/  ISETP.GT.U32.AND P5, PT, R7.reuse, R54, PT ;  /* 0x000000360700720c */ /* 0x040fe20003fa4070 */
[----:B------:R-:W-:Y:S01]  /*32c0*/  @!P3 IMAD.IADD R56, R56, 0x1, -R7 ;  /* 0x000000013838b824 */ /* 0x000fe200078e0a07 */
[----:B------:R-:W-:Y:S01]  /*32d0*/  IABS R62, R29 ;  /* 0x0000001d003e7213 */ /* 0x000fe20000000000 */
[----:B------:R-:W-:-:S02]  /*32e0*/  IMAD R58, R7, R23, R58 ;  /* 0x00000017073a7224 */ /* 0x000fc400078e023a */
[----:B------:R-:W-:Y:S01]  /*32f0*/  IMAD.MOV R25, RZ, RZ, -R25 ;  /* 0x000000ffff197224 */ /* 0x000fe200078e0a19 */
[----:B------:R-:W-:Y:S01]  /*3300*/  ISETP.GT.U32.AND P3, PT, R7, R56, PT ;  /* 0x000000380700720c */ /* 0x000fe20003f64070 */
[----:B------:R-:W-:Y:S01]  /*3310*/  @!P0 IMAD.IADD R48, R48, 0x1, -R7 ;  /* 0x0000000130308824 */ /* 0x000fe200078e0a07 */
[----:B------:R-:W-:Y:S01]  /*3320*/  ISETP.GE.AND P0, PT, R33, RZ, PT ;  /* 0x000000ff2100720c */ /* 0x000fe20003f06270 */
[----:B------:R-:W-:Y:S01]  /*3330*/  IMAD R60, R7, R25, R60 ;  /* 0x00000019073c7224 */ /* 0x000fe200078e023c */
[----:B------:R-:W-:Y:S01]  /*3340*/  LOP3.LUT R33, R9, 0xec, RZ, 0xfc, !PT ;  /* 0x000000ec09217812 */ /* 0x000fe200078efcff */
[----:B------:R-:W-:-:S03]  /*3350*/  IMAD.HI.U32 R9, R4, R62, RZ ;  /* 0x0000003e04097227 */ /* 0x000fc600078e00ff */
[----:B------:R-:W-:Y:S01]  /*3360*/  IABS R64, R33 ;  /* 0x0000002100407213 */ /* 0x000fe20000000000 */
[----:B------:R-:W-:Y:S01]  /*3370*/  @!P5 IMAD.IADD R54, R54, 0x1, -R7 ;  /* 0x000000013636d824 */ /* 0x000fe200078e0a07 */
[C---:B------:R-:W-:Y:S01]  /*3380*/  ISETP.GT.U32.AND P5, PT, R7.reuse, R58, PT ;  /* 0x0000003a0700720c */ /* 0x040fe20003fa4070 */
[----:B------:R-:W-:Y:S02]  /*3390*/  IMAD.MOV R9, RZ, RZ, -R9 ;  /* 0x000000ffff097224 */ /* 0x000fe400078e0a09 */
[----:B------:R-:W-:Y:S01]  /*33a0*/  @!P3 IMAD.IADD R56, R56, 0x1, -R7 ;  /* 0x000000013838b824 */ /* 0x000fe200078e0a07 */
[C---:B------:R-:W-:Y:S01]  /*33b0*/  ISETP.GT.U32.AND P3, PT, R7.reuse, R60, PT ;  /* 0x0000003c0700720c */ /* 0x040fe20003f64070 */
[C---:B------:R-:W-:Y:S02]  /*33c0*/  IMAD R62, R7.reuse, R9, R62 ;  /* 0x00000009073e7224 */ /* 0x040fe400078e023e */
[----:B------:R-:W-:Y:S01]  /*33d0*/  @!P6 IMAD.MOV R44, RZ, RZ, -R44 ;  /* 0x000000ffff2ce224 */ /* 0x000fe200078e0a2c */
[----:B------:R-:W-:Y:S01]  /*33e0*/  ISETP.GT.U32.AND P6, PT, R7, R52, PT ;  /* 0x000000340700720c */ /* 0x000fe20003fc4070 */
[----:B------:R-:W-:-:S04]  /*33f0*/  IMAD.HI.U32 R25, R4, R68, RZ ;  /* 0x0000004404197227 */ /* 0x000fc800078e00ff */
[--C-:B------:R-:W-:Y:S01]  /*3400*/  @!P5 IMAD.IADD R58, R58, 0x1, -R7.reuse ;  /* 0x000000013a3ad824 */ /* 0x100fe200078e0a07 */
[----:B------:R-:W-:Y:S01]  /*3410*/  ISETP.GT.U32.AND P5, PT, R7, R62, PT ;  /* 0x0000003e0700720c */ /* 0x000fe20003fa4070 */
[----:B------:R-:W-:Y:S02]  /*3420*/  @!P0 IMAD.MOV R50, RZ, RZ, -R50 ;  /* 0x000000ffff328224 */ /* 0x000fe400078e0a32 */
[----:B------:R-:W-:Y:S01]  /*3430*/  @!P3 IMAD.IADD R60, R60, 0x1, -R7 ;  /* 0x000000013c3cb824 */ /* 0x000fe200078e0a07 */
[----:B------:R-:W-:Y:S01]  /*3440*/  ISETP.GE.AND P3, PT, R27, RZ, PT ;  /* 0x000000ff1b00720c */ /* 0x000fe20003f66270 */
[----:B------:R-:W-:-:S03]  /*3450*/  IMAD.HI.U32 R9, R4, R64, RZ ;  /* 0x0000004004097227 */ /* 0x000fc600078e00ff */
[----:B------:R-:W-:Y:S01]  /*3460*/  ISETP.GT.U32.AND P0, PT, R7, R60, PT ;  /* 0x0000003c0700720c */ /* 0x000fe20003f04070 */
[----:B------:R-:W-:-:S04]  /*3470*/  IMAD.HI.U32 R23, R4, R66, RZ ;  /* 0x0000004204177227 */ /* 0x000fc800078e00ff */
[----:B------:R-:W-:-:S04]  /*3480*/  IMAD.HI.U32 R4, R4, R72, RZ ;  /* 0x0000004804047227 */ /* 0x000fc800078e00ff */
[----:B------:R-:W-:Y:S02]  /*3490*/  IMAD.MOV R25, RZ, RZ, -R25 ;  /* 0x000000ffff197224 */ /* 0x000fe400078e0a19 */
[--C-:B------:R-:W-:Y:S01]  /*34a0*/  @!P6 IMAD.IADD R52, R52, 0x1, -R7.reuse ;  /* 0x000000013434e824 */ /* 0x100fe200078e0a07 */
[----:B------:R-:W-:Y:S01]  /*34b0*/  ISETP.GE.AND P6, PT, R35, RZ, PT ;  /* 0x000000ff2300720c */ /* 0x000fe20003fc6270 */
[----:B------:R-:W-:Y:S02]  /*34c0*/  @!P5 IMAD.IADD R62, R62, 0x1, -R7 ;  /* 0x000000013e3ed824 */ /* 0x000fe400078e0a07 */
[----:B------:R-:W-:Y:S02]  /*34d0*/  IMAD.MOV R4, RZ, RZ, -R4 ;  /* 0x000000ffff047224 */ /* 0x000fe400078e0a04 */
[C---:B------:R-:W-:Y:S01]  /*34e0*/  IMAD R68, R7.reuse, R25, R68 ;  /* 0x0000001907447224 */ /* 0x040fe200078e0244 */
[----:B------:R-:W-:Y:S01]  /*34f0*/  ISETP.GT.U32.AND P5, PT, R7, R62, PT ;  /* 0x0000003e0700720c */ /* 0x000fe20003fa4070 */
[----:B------:R-:W-:-:S02]  /*3500*/  IMAD.MOV R9, RZ, RZ, -R9 ;  /* 0x000000ffff097224 */ /* 0x000fc400078e0a09 */
[----:B------:R-:W-:Y:S02]  /*3510*/  IMAD.MOV R23, RZ, RZ, -R23 ;  /* 0x000000ffff177224 */ /* 0x000fe400078e0a17 */
[----:B------:R-:W-:Y:S01]  /*3520*/  IMAD R72, R7, R4, R72 ;  /* 0x0000000407487224 */ /* 0x000fe200078e0248 */
[----:B------:R-:W-:Y:S01]  /*3530*/  LOP3.LUT R4, R3, 0x1f, RZ, 0xc0, !PT ;  /* 0x0000001f03047812 */ /* 0x000fe200078ec0ff */
[----:B------:R-:W-:Y:S01]  /*3540*/  @!P3 IMAD.MOV R56, RZ, RZ, -R56 ;  /* 0x000000ffff38b224 */ /* 0x000fe200078e0a38 */
[C---:B------:R-:W-:Y:S01]  /*3550*/  ISETP.GT.U32.AND P3, PT, R7.reuse, R68, PT ;  /* 0x000000440700720c */ /* 0x040fe20003f64070 */
[C---:B------:R-:W-:Y:S02]  /*3560*/  IMAD R64, R7.reuse, R9, R64 ;  /* 0x0000000907407224 */ /* 0x040fe400078e0240 */
[C---:B------:R-:W-:Y:S02]  /*3570*/  IMAD R66, R7.reuse, R23, R66 ;  /* 0x0000001707427224 */ /* 0x040fe400078e0242 */
[----:B------:R-:W-:Y:S01]  /*3580*/  @!P0 IMAD.IADD R60, R60, 0x1, -R7 ;  /* 0x000000013c3c8824 */ /* 0x000fe200078e0a07 */
[C---:B------:R-:W-:Y:S01]  /*3590*/  ISETP.GT.U32.AND P0, PT, R7.reuse, R72, PT ;  /* 0x000000480700720c */ /* 0x040fe20003f04070 */
[----:B------:R-:W-:Y:S01]  /*35a0*/  @!P6 IMAD.MOV R52, RZ, RZ, -R52 ;  /* 0x000000ffff34e224 */ /* 0x000fe200078e0a34 */
[C---:B------:R-:W-:Y:S01]  /*35b0*/  ISETP.GT.U32.AND P6, PT, R7.reuse, R64, PT ;  /* 0x000000400700720c */ /* 0x040fe20003fc4070 */
[----:B------:R-:W-:Y:S01]  /*35c0*/  @!P2 IMAD.MOV R54, RZ, RZ, -R54 ;  /* 0x000000ffff36a224 */ /* 0x000fe200078e0a36 */
[----:B------:R-:W-:Y:S01]  /*35d0*/  ISETP.GT.U32.AND P2, PT, R7, R66, PT ;  /* 0x000000420700720c */ /* 0x000fe20003f44070 */
[----:B-----5:R-:W-:-:S02]  /*35e0*/  IMAD R9, R133, R124, RZ ;  /* 0x0000007c85097224 */ /* 0x020fc400078e02ff */
[----:B------:R-:W-:Y:S01]  /*35f0*/  @!P5 IMAD.IADD R62, R62, 0x1, -R7 ;  /* 0x000000013e3ed824 */ /* 0x000fe200078e0a07 */
[----:B------:R-:W-:Y:S01]  /*3600*/  ISETP.GE.AND P5, PT, R39, RZ, PT ;  /* 0x000000ff2700720c */ /* 0x000fe20003fa6270 */
[----:B------:R-:W-:Y:S02]  /*3610*/  IMAD R23, R124, 0x2, R9 ;  /* 0x000000027c177824 */ /* 0x000fe400078e0209 */
[----:B------:R-:W-:Y:S02]  /*3620*/  @!P3 IMAD.IADD R68, R68, 0x1, -R7 ;  /* 0x000000014444b824 */ /* 0x000fe400078e0a07 */
[----:B------:R-:W-:Y:S01]  /*3630*/  @!P4 IMAD.MOV R48, RZ, RZ, -R48 ;  /* 0x000000ffff30c224 */ /* 0x000fe200078e0a30 */
[C---:B------:R-:W-:Y:S01]  /*3640*/  ISETP.GT.U32.AND P4, PT, R7.reuse, R58, PT ;  /* 0x0000003a0700720c */ /* 0x040fe20003f84070 */
[----:B------:R-:W-:Y:S02]  /*3650*/  IMAD R25, R124, 0x2, R23 ;  /* 0x000000027c197824 */ /* 0x000fe400078e0217 */
[--C-:B------:R-:W-:Y:S01]  /*3660*/  @!P0 IMAD.IADD R72, R72, 0x1, -R7.reuse ;  /* 0x0000000148488824 */ /* 0x100fe200078e0a07 */
[----:B------:R-:W-:Y:S01]  /*3670*/  ISETP.GT.U32.AND P0, PT, R7, R68, PT ;  /* 0x000000440700720c */ /* 0x000fe20003f04070 */
[--C-:B------:R-:W-:Y:S01]  /*3680*/  @!P6 IMAD.IADD R64, R64, 0x1, -R7.reuse ;  /* 0x000000014040e824 */ /* 0x100fe200078e0a07 */
[----:B------:R-:W-:Y:S01]  /*3690*/  ISETP.GE.AND P6, PT, R29, RZ, PT ;  /* 0x000000ff1d00720c */ /* 0x000fe20003fc6270 */
[----:B------:R-:W-:-:S02]  /*36a0*/  @!P2 IMAD.IADD R66, R66, 0x1, -R7 ;  /* 0x000000014242a824 */ /* 0x000fc400078e0a07 */
[C---:B------:R-:W-:Y:S01]  /*36b0*/  IMAD R35, R124.reuse, 0x2, R25 ;  /* 0x000000027c237824 */ /* 0x040fe200078e0219 */
[C---:B------:R-:W-:Y:S01]  /*36c0*/  ISETP.GT.U32.AND P2, PT, R7.reuse, R64, PT ;  /* 0x000000400700720c */ /* 0x040fe20003f44070 */
[----:B------:R-:W-:Y:S01]  /*36d0*/  @!P5 IMAD.MOV R60, RZ, RZ, -R60 ;  /* 0x000000ffff3cd224 */ /* 0x000fe200078e0a3c */
[C---:B------:R-:W-:Y:S01]  /*36e0*/  ISETP.GT.U32.AND P3, PT, R7.reuse, R66, PT ;  /* 0x000000420700720c */ /* 0x040fe20003f64070 */
[----:B------:R-:W-:Y:S01]  /*36f0*/  IMAD R27, R124, 0x2, R35 ;  /* 0x000000027c1b7824 */ /* 0x000fe200078e0223 */
[----:B------:R-:W-:Y:S01]  /*3700*/  ISETP.GT.U32.AND P5, PT, R7, R72, PT ;  /* 0x000000480700720c */ /* 0x000fe20003fa4070 */
[----:B------:R-:W-:Y:S01]  /*3710*/  @!P4 IMAD.IADD R58, R58, 0x1, -R7 ;  /* 0x000000013a3ac824 */ /* 0x000fe200078e0a07 */
[----:B------:R-:W-:Y:S01]  /*3720*/  ISETP.GE.AND P4, PT, R37, RZ, PT ;  /* 0x000000ff2500720c */ /* 0x000fe20003f86270 */
[----:B------:R-:W-:Y:S02]  /*3730*/  IMAD R29, R124, 0x2, R27 ;  /* 0x000000027c1d7824 */ /* 0x000fe400078e021b */
[----:B------:R-:W-:Y:S01]  /*3740*/  @!P0 IMAD.IADD R68, R68, 0x1, -R7 ;  /* 0x0000000144448824 */ /* 0x000fe200078e0a07 */
[----:B------:R-:W-:Y:S01]  /*3750*/  ISETP.GE.AND P0, PT, R31, RZ, PT ;  /* 0x000000ff1f00720c */ /* 0x000fe20003f06270 */
[----:B------:R-:W-:-:S02]  /*3760*/  IMAD R31, R124, 0x2, R29 ;  /* 0x000000027c1f7824 */ /* 0x000fc400078e021d */
[----:B------:R-:W-:Y:S01]  /*3770*/  @!P2 IMAD.IADD R64, R64, 0x1, -R7 ;  /* 0x000000014040a824 */ /* 0x000fe200078e0a07 */
[----:B------:R-:W-:Y:S01]  /*3780*/  ISETP.GE.AND P2, PT, R41, RZ, PT ;  /* 0x000000ff2900720c */ /* 0x000fe20003f46270 */
[----:B------:R-:W-:Y:S02]  /*3790*/  IMAD R37, R124, 0x4, R31 ;  /* 0x000000047c257824 */ /* 0x000fe400078e021f */
[--C-:B------:R-:W-:Y:S01]  /*37a0*/  @!P3 IMAD.IADD R66, R66, 0x1, -R7.reuse ;  /* 0x000000014242b824 */ /* 0x100fe200078e0a07 */
[----:B------:R-:W-:Y:S01]  /*37b0*/  ISETP.GE.AND P3, PT, R43, RZ, PT ;  /* 0x000000ff2b00720c */ /* 0x000fe20003f66270 */
[----:B------:R-:W-:Y:S01]  /*37c0*/  @!P5 IMAD.IADD R72, R72, 0x1, -R7 ;  /* 0x000000014848d824 */ /* 0x000fe200078e0a07 */
[----:B------:R-:W-:Y:S01]  /*37d0*/  LOP3.LUT R7, RZ, R21, RZ, 0x33, !PT ;  /* 0x00000015ff077212 */ /* 0x000fe200078e33ff */
[----:B------:R-:W-:Y:S01]  /*37e0*/  @!P6 IMAD.MOV R62, RZ, RZ, -R62 ;  /* 0x000000ffff3ee224 */ /* 0x000fe200078e0a3e */
[----:B------:R-:W-:Y:S01]  /*37f0*/  ISETP.NE.AND P6, PT, R21, RZ, PT ;  /* 0x000000ff1500720c */ /* 0x000fe20003fc5270 */
[----:B------:R-:W-:-:S02]  /*3800*/  IMAD R21, R124, 0x2, R37 ;  /* 0x000000027c157824 */ /* 0x000fc400078e0225 */
[----:B------:R-:W-:Y:S01]  /*3810*/  @!P4 IMAD.MOV R58, RZ, RZ, -R58 ;  /* 0x000000ffff3ac224 */ /* 0x000fe200078e0a3a */
[----:B------:R-:W-:Y:S01]  /*3820*/  ISETP.GE.AND P4, PT, R33, RZ, PT ;  /* 0x000000ff2100720c */ /* 0x000fe20003f86270 */
[----:B------:R-:W-:Y:S01]  /*3830*/  IMAD R39, R124, 0x2, R21 ;  /* 0x000000027c277824 */ /* 0x000fe200078e0215 */
[C---:B------:R-:W-:Y:S01]  /*3840*/  SEL R105, R7.reuse, R42, !P6 ;  /* 0x0000002a07697207 */ /* 0x040fe20007000000 */
[----:B------:R-:W-:Y:S01]  /*3850*/  IMAD R185, R4, R125, RZ ;  /* 0x0000007d04b97224 */ /* 0x000fe200078e02ff */
[C---:B------:R-:W-:Y:S01]  /*3860*/  SEL R57, R7.reuse, R15, !P6 ;  /* 0x0000000f07397207 */ /* 0x040fe20007000000 */
[C---:B------:R-:W-:Y:S01]  /*3870*/  IMAD R41, R124.reuse, 0x2, R39 ;  /* 0x000000027c297824 */ /* 0x040fe200078e0227 */
[----:B------:R-:W-:Y:S01]  /*3880*/  SEL R160, R7, R44, !P6 ;  /* 0x0000002c07a07207 */ /* 0x000fe20007000000 */
[----:B------:R-:W-:Y:S01]  /*3890*/  @!P0 IMAD.MOV R72, RZ, RZ, -R72 ;  /* 0x000000ffff488224 */ /* 0x000fe200078e0a48 */
[----:B---3--:R-:W-:Y:S01]  /*38a0*/  IADD3 R184, P5, PT, R185, UR10, RZ ;  /* 0x0000000ab9b87c10 */ /* 0x008fe2000ffbe0ff */
[----:B------:R-:W-:Y:S01]  /*38b0*/  IMAD R15, R124, 0x2, R41 ;  /* 0x000000027c0f7824 */ /* 0x000fe200078e0229 */
[C---:B------:R-:W-:Y:S01]  /*38c0*/  IADD3 R42, P0, PT, R6.reuse, UR8, RZ ;  /* 0x00000008062a7c10 */ /* 0x040fe2000ff1e0ff */
[----:B------:R-:W-:Y:S01]  /*38d0*/  @!P2 IMAD.MOV R66, RZ, RZ, -R66 ;  /* 0x000000ffff42a224 */ /* 0x000fe200078e0a42 */
[----:B------:R-:W-:Y:S01]  /*38e0*/  SEL R45, R7, R8, !P6 ;  /* 0x00000008072d7207 */ /* 0x000fe20007000000 */
[----:B------:R-:W-:Y:S01]  /*38f0*/  @!P4 IMAD.MOV R64, RZ, RZ, -R64 ;  /* 0x000000ffff40c224 */ /* 0x000fe200078e0a40 */
[----:B------:R-:W-:Y:S01]  /*3900*/  LEA.HI.X.SX32 R44, R6, UR9, 0x1, P0 ;  /* 0x00000009062c7c11 */ /* 0x000fe200080f0eff */
[----:B------:R-:W-:Y:S01]  /*3910*/  @!P3 IMAD.MOV R68, RZ, RZ, -R68 ;  /* 0x000000ffff44b224 */ /* 0x000fe200078e0a44 */
[----:B------:R-:W-:Y:S01]  /*3920*/  LEA.HI.X.SX32 R185, R185, UR11, 0x1, P5 ;  /* 0x0000000bb9b97c11 */ /* 0x000fe2000a8f0eff */
[----:B------:R-:W-:Y:S01]  /*3930*/  IMAD R43, R124, 0x2, R15 ;  /* 0x000000027c2b7824 */ /* 0x000fe200078e020f */
[----:B------:R-:W-:Y:S01]  /*3940*/  SEL R51, R7, R12, !P6 ;  /* 0x0000000c07337207 */ /* 0x000fe20007000000 */
[----:B------:R-:W0:Y:S01]  /*3950*/  LDCU UR8, c[0x0][0x3b0] ;  /* 0x00007600ff0877ac */ /* 0x000e220008000800 */
[----:B------:R-:W-:-:S02]  /*3960*/  IADD3 R6, P4, PT, R9, R42, RZ ;  /* 0x0000002a09067210 */ /* 0x000fc40007f9e0ff */
[----:B------:R-:W-:Y:S01]  /*3970*/  IADD3 R8, P5, PT, R27, R42, RZ ;  /* 0x0000002a1b087210 */ /* 0x000fe20007fbe0ff */
[----:B------:R-:W-:Y:S01]  /*3980*/  UIADD3 UR10, UPT, UPT, UR15, 0x5000, URZ ;  /* 0x000050000f0a7890 */ /* 0x000fe2000fffe0ff */
[----:B------:R-:W-:Y:S02]  /*3990*/  SEL R47, R7, R10, !P6 ;  /* 0x0000000a072f7207 */ /* 0x000fe40007000000 */
[-C--:B------:R-:W-:Y:S02]  /*39a0*/  IADD3 R12, P3, PT, R15, R42.reuse, RZ ;  /* 0x0000002a0f0c7210 */ /* 0x080fe40007f7e0ff */
[----:B------:R-:W-:Y:S02]  /*39b0*/  IADD3 R10, P0, PT, R37, R42, RZ ;  /* 0x0000002a250a7210 */ /* 0x000fe40007f1e0ff */
[C---:B------:R-:W-:Y:S02]  /*39c0*/  SEL R49, R7.reuse, R11, !P6 ;  /* 0x0000000b07317207 */ /* 0x040fe40007000000 */
[----:B------:R-:W-:-:S02]  /*39d0*/  SEL R55, R7, R14, !P6 ;  /* 0x0000000e07377207 */ /* 0x000fc40007000000 */
[C---:B------:R-:W-:Y:S02]  /*39e0*/  SEL R59, R7.reuse, R16, !P6 ;  /* 0x00000010073b7207 */ /* 0x040fe40007000000 */
[----:B------:R-:W-:Y:S02]  /*39f0*/  SEL R159, R7, R40, !P6 ;  /* 0x00000028079f7207 */ /* 0x000fe40007000000 */
[-C--:B------:R-:W-:Y:S02]  /*3a00*/  LEA.HI.X.SX32 R9, R9, R44.reuse, 0x1, P4 ;  /* 0x0000002c09097211 */ /* 0x080fe400020f0eff */
[----:B------:R-:W-:Y:S02]  /*3a10*/  LEA.HI.X.SX32 R11, R27, R44, 0x1, P5 ;  /* 0x0000002c1b0b7211 */ /* 0x000fe400028f0eff */
[C---:B------:R-:W-:Y:S02]  /*3a20*/  SEL R119, R7.reuse, R119, !P6 ;  /* 0x0000007707777207 */ /* 0x040fe40007000000 */
[----:B------:R-:W-:-:S02]  /*3a30*/  SEL R120, R7, R120, !P6 ;  /* 0x0000007807787207 */ /* 0x000fc40007000000 */
[C---:B------:R-:W-:Y:S02]  /*3a40*/  SEL R123, R7.reuse, R123, !P6 ;  /* 0x0000007b077b7207 */ /* 0x040fe40007000000 */
[C---:B------:R-:W-:Y:S02]  /*3a50*/  SEL R126, R7.reuse, R126, !P6 ;  /* 0x0000007e077e7207 */ /* 0x040fe40007000000 */
[C---:B------:R-:W-:Y:S02]  /*3a60*/  SEL R53, R7.reuse, R13, !P6 ;  /* 0x0000000d07357207 */ /* 0x040fe40007000000 */
[C---:B------:R-:W-:Y:S02]  /*3a70*/  SEL R129, R7.reuse, R129, !P6 ;  /* 0x0000008107817207 */ /* 0x040fe40007000000 */
        /* <DEDUP_REMOVED lines=32> */
[C---:B------:R-:W-:Y:S01]  /*3c80*/  SEL R158, R7.reuse, R36, !P6 ;  /* 0x00000024079e7207 */ /* 0x040fe20007000000 */
[----:B------:R-:W-:Y:S01]  /*3c90*/  IMAD R36, R124, 0x2, R43 ;  /* 0x000000027c247824 */ /* 0x000fe200078e022b */
        /* <DEDUP_REMOVED lines=14> */
[----:B------:R-:W-:Y:S02]  /*3d80*/  SEL R40, R7, R5, !P6 ;  /* 0x0000000507287207 */ /* 0x000fe40007000000 */
[-C--:B------:R-:W-:Y:S02]  /*3d90*/  IADD3 R14, P4, PT, R23, R42.reuse, RZ ;  /* 0x0000002a170e7210 */ /* 0x080fe40007f9e0ff */
[----:B------:R-:W-:-:S02]  /*3da0*/  IADD3 R16, P5, PT, R29, R42, RZ ;  /* 0x0000002a1d107210 */ /* 0x000fc40007fbe0ff */
[-C--:B------:R-:W-:Y:S02]  /*3db0*/  LEA.HI.X.SX32 R15, R15, R44.reuse, 0x1, P3 ;  /* 0x0000002c0f0f7211 */ /* 0x080fe400018f0eff */
[----:B------:R-:W-:Y:S02]  /*3dc0*/  LEA.HI R7, R3, 0x1e, RZ, 0x1a ;  /* 0x0000001e03077811 */ /* 0x000fe400078fd0ff */
[----:B------:R-:W-:Y:S02]  /*3dd0*/  LEA.HI.X.SX32 R13, R37, R44, 0x1, P0 ;  /* 0x0000002c250d7211 */ /* 0x000fe400000f0eff */
[----:B------:R-:W-:Y:S01]  /*3de0*/  IADD3 R20, P3, PT, R43, R42, RZ ;  /* 0x0000002a2b147210 */ /* 0x000fe20007f7e0ff */
[----:B------:R-:W-:Y:S01]  /*3df0*/  IMAD R38, R7, R124, RZ ;  /* 0x0000007c07267224 */ /* 0x000fe200078e02ff */
[----:B------:R-:W-:Y:S02]  /*3e00*/  LEA.HI R5, R3, 0xe, RZ, 0x1a ;  /* 0x0000000e03057811 */ /* 0x000fe400078fd0ff */
[----:B------:R-:W-:-:S02]  /*3e10*/  IADD3 R18, P0, PT, R21, R42, RZ ;  /* 0x0000002a15127210 */ /* 0x000fc40007f1e0ff */
[----:B------:R-:W-:Y:S01]  /*3e20*/  LEA.HI.X.SX32 R17, R23, R44, 0x1, P4 ;  /* 0x0000002c17117211 */ /* 0x000fe200020f0eff */
[----:B------:R-:W-:Y:S01]  /*3e30*/  IMAD R33, R5, R124, RZ ;  /* 0x0000007c05217224 */ /* 0x000fe200078e02ff */
[----:B------:R-:W-:Y:S02]  /*3e40*/  LEA.HI.X.SX32 R19, R29, R44, 0x1, P5 ;  /* 0x0000002c1d137211 */ /* 0x000fe400028f0eff */
[----:B------:R-:W-:Y:S02]  /*3e50*/  IADD3 R24, P5, PT, R31, R42, RZ ;  /* 0x0000002a1f187210 */ /* 0x000fe40007fbe0ff */
[-C--:B------:R-:W-:Y:S02]  /*3e60*/  LEA.HI.X.SX32 R23, R43, R44.reuse, 0x1, P3 ;  /* 0x0000002c2b177211 */ /* 0x080fe400018f0eff */
[----:B------:R-:W-:Y:S02]  /*3e70*/  LEA.HI.X.SX32 R21, R21, R44, 0x1, P0 ;  /* 0x0000002c15157211 */ /* 0x000fe400000f0eff */
[----:B------:R-:W-:-:S02]  /*3e80*/  IADD3 R28, P3, PT, R36, R42, RZ ;  /* 0x0000002a241c7210 */ /* 0x000fc40007f7e0ff */
[-C--:B------:R-:W-:Y:S02]  /*3e90*/  IADD3 R22, P4, PT, R25, R42.reuse, RZ ;  /* 0x0000002a19167210 */ /* 0x080fe40007f9e0ff */
[----:B------:R-:W-:Y:S02]  /*3ea0*/  IADD3 R26, P0, PT, R39, R42, RZ ;  /* 0x0000002a271a7210 */ /* 0x000fe40007f1e0ff */
[-C--:B------:R-:W-:Y:S02]  /*3eb0*/  LEA.HI.X.SX32 R27, R31, R44.reuse, 0x1, P5 ;  /* 0x0000002c1f1b7211 */ /* 0x080fe400028f0eff */
[-C--:B------:R-:W-:Y:S02]  /*3ec0*/  LEA.HI.X.SX32 R31, R36, R44.reuse, 0x1, P3 ;  /* 0x0000002c241f7211 */ /* 0x080fe400018f0eff */
[-C--:B------:R-:W-:Y:S02]  /*3ed0*/  LEA.HI.X.SX32 R25, R25, R44.reuse, 0x1, P4 ;  /* 0x0000002c19197211 */ /* 0x080fe400020f0eff */
[----:B------:R-:W-:-:S02]  /*3ee0*/  LEA.HI.X.SX32 R29, R39, R44, 0x1, P0 ;  /* 0x0000002c271d7211 */ /* 0x000fc400000f0eff */
[CC--:B------:R-:W-:Y:S02]  /*3ef0*/  IADD3 R36, P3, PT, R38.reuse, R42.reuse, RZ ;  /* 0x0000002a26247210 */ /* 0x0c0fe40007f7e0ff */
[-C--:B------:R-:W-:Y:S02]  /*3f00*/  IADD3 R30, P4, PT, R33, R42.reuse, RZ ;  /* 0x0000002a211e7210 */ /* 0x080fe40007f9e0ff */
[-C--:B------:R-:W-:Y:S02]  /*3f10*/  IADD3 R32, P5, PT, R35, R42.reuse, RZ ;  /* 0x0000002a23207210 */ /* 0x080fe40007fbe0ff */
[----:B------:R-:W-:Y:S02]  /*3f20*/  IADD3 R34, P0, PT, R41, R42, RZ ;  /* 0x0000002a29227210 */ /* 0x000fe40007f1e0ff */
[----:B------:R-:W-:Y:S01]  /*3f30*/  LEA.HI.X.SX32 R39, R38, R44, 0x1, P3 ;  /* 0x0000002c26277211 */ /* 0x000fe200018f0eff */
[----:B------:R-:W-:Y:S01]  /*3f40*/  VIADD R38, R188, 0x1f ;  /* 0x0000001fbc267836 */ /* 0x000fe20000000000 */
[----:B------:R-:W-:-:S02]  /*3f50*/  ISETP.NE.U32.AND P2, PT, R132, RZ, PT ;  /* 0x000000ff8400720c */ /* 0x000fc40003f45070 */
[-C--:B------:R-:W-:Y:S02]  /*3f60*/  LEA.HI.X.SX32 R33, R33, R44.reuse, 0x1, P4 ;  /* 0x0000002c21217211 */ /* 0x080fe400020f0eff */
[-C--:B------:R-:W-:Y:S02]  /*3f70*/  LEA.HI.X.SX32 R35, R35, R44.reuse, 0x1, P5 ;  /* 0x0000002c23237211 */ /* 0x080fe400028f0eff */
[----:B------:R-:W-:Y:S01]  /*3f80*/  LEA.HI.X.SX32 R37, R41, R44, 0x1, P0 ;  /* 0x0000002c29257211 */ /* 0x000fe200000f0eff */
[----:B0-----:R-:W-:Y:S06]  /*3f90*/  BRA.U UP0, `(.L_x_5) ;  /* 0x0000000100187547 */ /* 0x001fec000b800000 */
[----:B------:R-:W-:Y:S01]  /*3fa0*/  ELECT P0, URZ, PT ;  /* 0x0000000000ff782f */ /* 0x000fe20003800000 */
[----:B------:R-:W-:Y:S01]  /*3fb0*/  IMAD.MOV.U32 R41, RZ, RZ, 0x1 ;  /* 0x00000001ff297424 */ /* 0x000fe200078e00ff */
[----:B------:R-:W-:Y:S01]  /*3fc0*/  UMOV UR4, 0x40 ;  /* 0x0000004000047882 */ /* 0x000fe20000000000 */
[----:B------:R-:W-:Y:S01]  /*3fd0*/  UVIRTCOUNT.DEALLOC.SMPOOL 0x80 ;  /* 0x000000800000784c */ /* 0x000fe20000000000 */
[----:B------:R-:W-:-:S09]  /*3fe0*/  ULEA UR4, UR5, UR4, 0x18 ;  /* 0x0000000405047291 */ /* 0x000fd2000f8ec0ff */
[----:B------:R0:W-:Y:S03]  /*3ff0*/  @P0 STS.U8 [UR4], R41 ;  /* 0x00000029ff000988 */ /* 0x0001e60008000004 */
.L_x_5:
[----:B------:R-:W-:Y:S01]  /*4000*/  STTM.16dp32bit_t0_t15.x128 tmem[UR12], RZ ;  /* 0x000000ff000079ed */ /* 0x000fe20008b8000c */
[----:B------:R-:W-:Y:S01]  /*4010*/  STTM.16dp32bit_t16_t31.x128 tmem[UR12+0x80], RZ ;  /* 0x000080ff000079ed */ /* 0x000fe20008ba000c */
[----:B------:R-:W1:Y:S02]  /*4020*/  FENCE.VIEW.ASYNC.T ;  /* 0x00000000000073c6 */ /* 0x000e640000000200 */
[----:B-1----:R-:W-:Y:S01]  /*4030*/  VOTEU.ALL UP1, P2 ;  /* 0x0000000000ff7886 */ /* 0x002fe20001020000 */
[----:B------:R-:W-:Y:S01]  /*4040*/  UMOV UR4, 0x1 ;  /* 0x0000000100047882 */ /* 0x000fe20000000000 */
[----:B0-----:R-:W-:Y:S01]  /*4050*/  IMAD R41, R45, UR8, RZ ;  /* 0x000000082d297c24 */ /* 0x001fe2000f8e02ff */
[----:B------:R-:W-:Y:S01]  /*4060*/  UMOV UR13, UR10 ;  /* 0x0000000a000d7c82 */ /* 0x000fe20008000000 */
[----:B------:R-:W-:Y:S01]  /*4070*/  IMAD R45, R47, UR8, RZ ;  /* 0x000000082f2d7c24 */ /* 0x000fe2000f8e02ff */
[----:B------:R-:W-:-:S04]  /*4080*/  @!UP1 UIADD3 UR6, UPT, UPT, -UR4, 0x100000, URZ ;  /* 0x0010000004069890 */ /* 0x000fc8000fffe1ff */
[----:B------:R-:W-:Y:S02]  /*4090*/  @!UP1 USHF.L.U32 UR7, UR6, 0xb, URZ ;  /* 0x0000000b06079899 */ /* 0x000fe400080006ff */
[----:B------:R-:W-:Y:S01]  /*40a0*/  @!UP1 USHF.L.U32 UR6, UR6, 0x1, URZ ;  /* 0x0000000106069899 */ /* 0x000fe200080006ff */
[----:B------:R-:W-:Y:S01]  /*40b0*/  VOTEU.ALL UP2, P2 ;  /* 0x0000000000ff7886 */ /* 0x000fe20001040000 */
[----:B------:R-:W-:Y:S01]  /*40c0*/  BAR.SYNC.DEFER_BLOCKING 0x0 ;  /* 0x0000000000007b1d */ /* 0x000fe20000010000 */
[----:B------:R-:W-:Y:S01]  /*40d0*/  IMAD R47, R49, UR8, RZ ;  /* 0x00000008312f7c24 */ /* 0x000fe2000f8e02ff */
[----:B------:R-:W-:Y:S01]  /*40e0*/  ISETP.GT.AND P0, PT, R38, 0x1f, PT ;  /* 0x0000001f2600780c */ /* 0x000fe20003f04270 */
[----:B------:R-:W-:Y:S01]  /*40f0*/  IMAD R49, R51, UR8, RZ ;  /* 0x0000000833317c24 */ /* 0x000fe2000f8e02ff */
[----:B------:R-:W-:Y:S01]  /*4100*/  PRMT R251, RZ, 0x7610, R251 ;  /* 0x00007610fffb7816 */ /* 0x000fe200000000fb */
[----:B------:R-:W-:Y:S01]  /*4110*/  IMAD R51, R53, UR8, RZ ;  /* 0x0000000835337c24 */ /* 0x000fe2000f8e02ff */
[----:B------:R-:W-:Y:S01]  /*4120*/  PRMT R190, RZ, 0x7610, R190 ;  /* 0x00007610ffbe7816 */ /* 0x000fe200000000be */
[----:B------:R-:W-:Y:S01]  /*4130*/  IMAD R43, R40, UR8, RZ ;  /* 0x00000008282b7c24 */ /* 0x000fe2000f8e02ff */
[----:B------:R-:W-:-:S02]  /*4140*/  IADD3 R40, P4, PT, R41, R184, RZ ;  /* 0x000000b829287210 */ /* 0x000fc40007f9e0ff */
[-C--:B------:R-:W-:Y:S02]  /*4150*/  IADD3 R50, P6, PT, R51, R184.reuse, RZ ;  /* 0x000000b833327210 */ /* 0x080fe40007fde0ff */
[-C--:B------:R-:W-:Y:S02]  /*4160*/  LEA.HI.X.SX32 R41, R41, R185.reuse, 0x1, P4 ;  /* 0x000000b929297211 */ /* 0x080fe400020f0eff */
[----:B------:R-:W-:Y:S02]  /*4170*/  IADD3 R42, P4, PT, R43, R184, RZ ;  /* 0x000000b82b2a7210 */ /* 0x000fe40007f9e0ff */
[----:B------:R-:W-:Y:S01]  /*4180*/  LEA.HI.X.SX32 R51, R51, R185, 0x1, P6 ;  /* 0x000000b933337211 */ /* 0x000fe200030f0eff */
[----:B------:R-:W0:Y:S02]  /*4190*/  FENCE.VIEW.ASYNC.S ;  /* 0x00000000000073c6 */ /* 0x000e240000000000 */
[----:B0-----:R0:W1:Y:S01]  /*41a0*/  @!UP2 SYNCS.EXCH.64 URZ, [UR13], UR6 ;  /* 0x000000060dffa5b2 */ /* 0x0010620008000100 */
[----:B------:R-:W-:-:S02]  /*41b0*/  ISETP.LT.AND P6, PT, R133, R188, P0 ;  /* 0x000000bc8500720c */ /* 0x000fc400007c1270 */
[-C--:B------:R-:W-:Y:S02]  /*41c0*/  LEA.HI.X.SX32 R43, R43, R185.reuse, 0x1, P4 ;  /* 0x000000b92b2b7211 */ /* 0x080fe400020f0eff */
[-C--:B------:R-:W-:Y:S01]  /*41d0*/  IADD3 R44, P4, PT, R45, R184.reuse, RZ ;  /* 0x000000b82d2c7210 */ /* 0x080fe20007f9e0ff */
[----:B------:R-:W-:Y:S01]  /*41e0*/  IMAD R53, R55, UR8, RZ ;  /* 0x0000000837357c24 */ /* 0x000fe2000f8e02ff */
[----:B------:R-:W-:Y:S02]  /*41f0*/  PRMT R97, RZ, 0x7610, R97 ;  /* 0x00007610ff617816 */ /* 0x000fe40000000061 */
[-C--:B------:R-:W-:Y:S02]  /*4200*/  LEA.HI.X.SX32 R45, R45, R185.reuse, 0x1, P4 ;  /* 0x000000b92d2d7211 */ /* 0x080fe400020f0eff */
[-C--:B------:R-:W-:Y:S01]  /*4210*/  IADD3 R48, P4, PT, R49, R184.reuse, RZ ;  /* 0x000000b831307210 */ /* 0x080fe20007f9e0ff */
[----:B------:R-:W-:Y:S01]  /*4220*/  IMAD R59, R59, UR8, RZ ;  /* 0x000000083b3b7c24 */ /* 0x000fe2000f8e02ff */
[----:B------:R-:W-:Y:S01]  /*4230*/  LOP3.LUT R56, R133, 0x8, RZ, 0xfc, !PT ;  /* 0x0000000885387812 */ /* 0x000fe200078efcff */
[----:B------:R-:W-:Y:S01]  /*4240*/  @P6 IMAD.MOV.U32 R62, RZ, RZ, R6 ;  /* 0x000000ffff3e6224 */ /* 0x000fe200078e0006 */
[----:B------:R-:W-:Y:S01]  /*4250*/  LEA.HI.X.SX32 R49, R49, R185, 0x1, P4 ;  /* 0x000000b931317211 */ /* 0x000fe200020f0eff */
[----:B------:R-:W-:Y:S01]  /*4260*/  @P6 IMAD.MOV.U32 R63, RZ, RZ, R9 ;  /* 0x000000ffff3f6224 */ /* 0x000fe200078e0009 */
[----:B-1----:R-:W-:Y:S01]  /*4270*/  BAR.SYNC.DEFER_BLOCKING 0x0 ;  /* 0x0000000000007b1d */ /* 0x002fe20000010000 */
[----:B------:R-:W-:Y:S01]  /*4280*/  IADD3 R52, P4, PT, R53, R184, RZ ;  /* 0x000000b835347210 */ /* 0x000fe20007f9e0ff */
[----:B------:R-:W-:Y:S01]  /*4290*/  IMAD R55, R57, UR8, RZ ;  /* 0x0000000839377c24 */ /* 0x000fe2000f8e02ff */
[----:B------:R-:W-:-:S02]  /*42a0*/  PRMT R224, RZ, 0x7610, R224 ;  /* 0x00007610ffe07816 */ /* 0x000fc400000000e0 */
[----:B------:R-:W-:Y:S02]  /*42b0*/  LEA.HI.X.SX32 R53, R53, R185, 0x1, P4 ;  /* 0x000000b935357211 */ /* 0x000fe400020f0eff */
[----:B------:R-:W-:Y:S02]  /*42c0*/  ISETP.LT.AND P4, PT, R56, R188, P0 ;  /* 0x000000bc3800720c */ /* 0x000fe40000781270 */
[----:B------:R-:W-:Y:S02]  /*42d0*/  LOP3.LUT R57, R133, 0x10, RZ, 0xfc, !PT ;  /* 0x0000001085397812 */ /* 0x000fe400078efcff */
[----:B------:R-:W-:Y:S01]  /*42e0*/  PRMT R226, RZ, 0x7610, R226 ;  /* 0x00007610ffe27816 */ /* 0x000fe200000000e2 */
[----:B------:R-:W-:Y:S01]  /*42f0*/  IMAD R65, R65, UR8, RZ ;  /* 0x0000000841417c24 */ /* 0x000fe2000f8e02ff */
[----:B------:R-:W-:Y:S02]  /*4300*/  PRMT R228, RZ, 0x7610, R228 ;  /* 0x00007610ffe47816 */ /* 0x000fe400000000e4 */
[----:B------:R-:W-:Y:S01]  /*4310*/  PRMT R186, RZ, 0x7610, R186 ;  /* 0x00007610ffba7816 */ /* 0x000fe200000000ba */
[----:B------:R-:W-:-:S02]  /*4320*/  IMAD R73, R70, UR8, RZ ;  /* 0x0000000846497c24 */ /* 0x000fc4000f8e02ff */
[----:B------:R-:W-:Y:S01]  /*4330*/  IMAD R78, R71, UR8, RZ ;  /* 0x00000008474e7c24 */ /* 0x000fe2000f8e02ff */
[----:B------:R-:W-:Y:S02]  /*4340*/  PRMT R230, RZ, 0x7610, R230 ;  /* 0x00007610ffe67816 */ /* 0x000fe400000000e6 */
[-C--:B------:R-:W-:Y:S02]  /*4350*/  IADD3 R46, P5, PT, R47, R184.reuse, RZ ;  /* 0x000000b82f2e7210 */ /* 0x080fe40007fbe0ff */
[----:B------:R-:W-:Y:S01]  /*4360*/  PRMT R232, RZ, 0x7610, R232 ;  /* 0x00007610ffe87816 */ /* 0x000fe200000000e8 */
[----:B------:R1:W2:Y:S01]  /*4370*/  @P6 LDG.E.U8 R97, desc[UR16][R62.64] ;  /* 0x000000103e616981 */ /* 0x0002a2000c1e1100 */
[----:B------:R-:W-:Y:S01]  /*4380*/  IADD3 R58, P6, PT, R59, R184, RZ ;  /* 0x000000b83b3a7210 */ /* 0x000fe20007fde0ff */
[----:B------:R-:W-:Y:S02]  /*4390*/  IMAD R79, R76, UR8, RZ ;  /* 0x000000084c4f7c24 */ /* 0x000fe4000f8e02ff */
[----:B------:R-:W-:Y:S01]  /*43a0*/  IMAD R61, R61, UR8, RZ ;  /* 0x000000083d3d7c24 */ /* 0x000fe2000f8e02ff */
[----:B------:R-:W-:-:S02]  /*43b0*/  LEA.HI.X.SX32 R59, R59, R185, 0x1, P6 ;  /* 0x000000b93b3b7211 */ /* 0x000fc400030f0eff */
[-C--:B------:R-:W-:Y:S01]  /*43c0*/  ISETP.LT.AND P6, PT, R57, R188.reuse, P0 ;  /* 0x000000bc3900720c */ /* 0x080fe200007c1270 */
[----:B------:R-:W-:Y:S01]  /*43d0*/  @P4 IMAD.MOV.U32 R68, RZ, RZ, R8 ;  /* 0x000000ffff444224 */ /* 0x000fe200078e0008 */
[----:B------:R-:W-:Y:S01]  /*43e0*/  PRMT R234, RZ, 0x7610, R234 ;  /* 0x00007610ffea7816 */ /* 0x000fe200000000ea */
[----:B------:R-:W-:Y:S01]  /*43f0*/  @P4 IMAD.MOV.U32 R69, RZ, RZ, R11 ;  /* 0x000000ffff454224 */ /* 0x000fe200078e000b */
[----:B-1----:R-:W-:Y:S01]  /*4400*/  LOP3.LUT R62, R133, 0x18, RZ, 0xfc, !PT ;  /* 0x00000018853e7812 */ /* 0x002fe200078efcff */
[----:B------:R-:W-:Y:S02]  /*4410*/  IMAD R67, R67, UR8, RZ ;  /* 0x0000000843437c24 */ /* 0x000fe4000f8e02ff */
[----:B------:R-:W-:Y:S01]  /*4420*/  IMAD R84, R77, UR8, RZ ;  /* 0x000000084d547c24 */ /* 0x000fe2000f8e02ff */
[----:B------:R1:W3:Y:S01]  /*4430*/  @P4 LDG.E.U8 R224, desc[UR16][R68.64] ;  /* 0x0000001044e04981 */ /* 0x0002e2000c1e1100 */
[----:B------:R-:W-:Y:S02]  /*4440*/  ISETP.LT.AND P4, PT, R62, R188, P0 ;  /* 0x000000bc3e00720c */ /* 0x000fe40000781270 */
[----:B------:R-:W-:Y:S01]  /*4450*/  LOP3.LUT R63, R133, 0x2, RZ, 0xfc, !PT ;  /* 0x00000002853f7812 */ /* 0x000fe200078efcff */
[----:B------:R-:W-:Y:S01]  /*4460*/  IMAD R85, R82, UR8, RZ ;  /* 0x0000000852557c24 */ /* 0x000fe2000f8e02ff */
[----:B------:R-:W-:Y:S01]  /*4470*/  PRMT R187, RZ, 0x7610, R187 ;  /* 0x00007610ffbb7816 */ /* 0x000fe200000000bb */
[----:B------:R-:W-:Y:S01]  /*4480*/  IMAD R90, R83, UR8, RZ ;  /* 0x00000008535a7c24 */ /* 0x000fe2000f8e02ff */
[----:B------:R-:W-:Y:S01]  /*4490*/  PRMT R236, RZ, 0x7610, R236 ;  /* 0x00007610ffec7816 */ /* 0x000fe200000000ec */
[----:B------:R-:W-:-:S02]  /*44a0*/  IMAD R89, R89, UR8, RZ ;  /* 0x0000000859597c24 */ /* 0x000fc4000f8e02ff */
[----:B------:R-:W-:Y:S01]  /*44b0*/  IMAD R91, R88, UR8, RZ ;  /* 0x00000008585b7c24 */ /* 0x000fe2000f8e02ff */
[----:B------:R-:W-:Y:S01]  /*44c0*/  PRMT R240, RZ, 0x7610, R240 ;  /* 0x00007610fff07816 */ /* 0x000fe200000000f0 */
[----:B-1----:R-:W-:Y:S01]  /*44d0*/  @P6 IMAD.MOV.U32 R68, RZ, RZ, R10 ;  /* 0x000000ffff446224 */ /* 0x002fe200078e000a */
[----:B------:R-:W-:Y:S01]  /*44e0*/  PRMT R238, RZ, 0x7610, R238 ;  /* 0x00007610ffee7816 */ /* 0x000fe200000000ee */
[----:B------:R-:W-:Y:S01]  /*44f0*/  @P6 IMAD.MOV.U32 R69, RZ, RZ, R13 ;  /* 0x000000ffff456224 */ /* 0x000fe200078e000d */
[----:B------:R-:W-:Y:S01]  /*4500*/  PRMT R242, RZ, 0x7610, R242 ;  /* 0x00007610fff27816 */ /* 0x000fe200000000f2 */
[----:B------:R-:W-:Y:S01]  /*4510*/  IMAD R95, R95, UR8, RZ ;  /* 0x000000085f5f7c24 */ /* 0x000fe2000f8e02ff */
[----:B------:R-:W-:Y:S02]  /*4520*/  ISETP.LT.AND P3, PT, R4, R188, P0 ;  /* 0x000000bc0400720c */ /* 0x000fe40000761270 */
[----:B------:R1:W4:Y:S01]  /*4530*/  @P6 LDG.E.U8 R226, desc[UR16][R68.64] ;  /* 0x0000001044e26981 */ /* 0x000322000c1e1100 */
[----:B------:R-:W-:-:S04]  /*4540*/  IADD3 R64, P6, PT, R65, R184, RZ ;  /* 0x000000b841407210 */ /* 0x000fc80007fde0ff */
[-C--:B------:R-:W-:Y:S02]  /*4550*/  LEA.HI.X.SX32 R65, R65, R185.reuse, 0x1, P6 ;  /* 0x000000b941417211 */ /* 0x080fe400030f0eff */
[-C--:B------:R-:W-:Y:S01]  /*4560*/  ISETP.LT.AND P6, PT, R63, R188.reuse, P0 ;  /* 0x000000bc3f00720c */ /* 0x080fe200007c1270 */
[----:B------:R-:W-:Y:S02]  /*4570*/  @P4 IMAD.MOV.U32 R74, RZ, RZ, R12 ;  /* 0x000000ffff4a4224 */ /* 0x000fe400078e000c */
[----:B------:R-:W-:Y:S01]  /*4580*/  @P4 IMAD.MOV.U32 R75, RZ, RZ, R15 ;  /* 0x000000ffff4b4224 */ /* 0x000fe200078e000f */
[----:B-1----:R-:W-:Y:S01]  /*4590*/  LOP3.LUT R68, R133, 0xa, RZ, 0xfc, !PT ;  /* 0x0000000a85447812 */ /* 0x002fe200078efcff */
[----:B------:R-:W-:Y:S01]  /*45a0*/  IMAD R96, R94, UR8, RZ ;  /* 0x000000085e607c24 */ /* 0x000fe2000f8e02ff */
[----:B------:R-:W-:Y:S02]  /*45b0*/  LEA.HI.X.SX32 R47, R47, R185, 0x1, P5 ;  /* 0x000000b92f2f7211 */ /* 0x000fe400028f0eff */
[----:B------:R-:W-:Y:S01]  /*45c0*/  PRMT R244, RZ, 0x7610, R244 ;  /* 0x00007610fff47816 */ /* 0x000fe200000000f4 */
[----:B------:R1:W5:Y:S01]  /*45d0*/  @P4 LDG.E.U8 R228, desc[UR16][R74.64] ;  /* 0x000000104ae44981 */ /* 0x000362000c1e1100 */
[----:B------:R-:W-:-:S02]  /*45e0*/  ISETP.LT.AND P4, PT, R68, R188, P0 ;  /* 0x000000bc4400720c */ /* 0x000fc40000781270 */
[----:B------:R-:W-:Y:S02]  /*45f0*/  LOP3.LUT R69, R133, 0x12, RZ, 0xfc, !PT ;  /* 0x0000001285457812 */ /* 0x000fe400078efcff */
[----:B------:R-:W-:Y:S02]  /*4600*/  PRMT R246, RZ, 0x7610, R246 ;  /* 0x00007610fff67816 */ /* 0x000fe400000000f6 */
[----:B------:R-:W-:Y:S01]  /*4610*/  PRMT R248, RZ, 0x7610, R248 ;  /* 0x00007610fff87816 */ /* 0x000fe200000000f8 */
[----:B------:R-:W-:Y:S02]  /*4620*/  IMAD R110, R100, UR8, RZ ;  /* 0x00000008646e7c24 */ /* 0x000fe4000f8e02ff */
[----:B------:R-:W-:Y:S02]  /*4630*/  IMAD R113, R101, UR8, RZ ;  /* 0x0000000865717c24 */ /* 0x000fe4000f8e02ff */
[----:B------:R-:W-:Y:S02]  /*4640*/  IMAD R105, R105, UR8, RZ ;  /* 0x0000000869697c24 */ /* 0x000fe4000f8e02ff */
[----:B------:R-:W-:-:S02]  /*4650*/  IMAD R109, R109, UR8, RZ ;  /* 0x000000086d6d7c24 */ /* 0x000fc4000f8e02ff */
[----:B------:R-:W-:Y:S02]  /*4660*/  IMAD R117, R111, UR8, RZ ;  /* 0x000000086f757c24 */ /* 0x000fe4000f8e02ff */
[----:B------:R-:W-:Y:S02]  /*4670*/  IMAD R118, R112, UR8, RZ ;  /* 0x0000000870767c24 */ /* 0x000fe4000f8e02ff */
        /* <DEDUP_REMOVED lines=13> */
[----:B------:R-:W-:Y:S01]  /*4750*/  IMAD R182, R149, UR8, RZ ;  /* 0x0000000895b67c24 */ /* 0x000fe2000f8e02ff */
[----:B------:R-:W-:-:S04]  /*4760*/  @!UP1 UIADD3 UR4, UPT, UPT, -UR4, 0x100000, URZ ;  /* 0x0010000004049890 */ /* 0x000fc8000fffe1ff */
[----:B------:R-:W-:Y:S02]  /*4770*/  @!UP1 USHF.L.U32 UR5, UR4, 0xb, URZ ;  /* 0x0000000b04059899 */ /* 0x000fe400080006ff */
[----:B------:R-:W-:Y:S01]  /*4780*/  @!UP1 USHF.L.U32 UR4, UR4, 0x1, URZ ;  /* 0x0000000104049899 */ /* 0x000fe200080006ff */
[----:B-1----:R-:W-:Y:S02]  /*4790*/  @P6 IMAD.MOV.U32 R74, RZ, RZ, R14 ;  /* 0x000000ffff4a6224 */ /* 0x002fe400078e000e */
        /* <DEDUP_REMOVED lines=15> */
[----:B------:R-:W-:Y:S01]  /*4890*/  IMAD R216, R166, UR8, RZ ;  /* 0x00000008a6d87c24 */ /* 0x000fe2000f8e02ff */
[----:B------:R-:W-:Y:S01]  /*48a0*/  PRMT R249, RZ, 0x7610, R249 ;  /* 0x00007610fff97816 */ /* 0x000fe200000000f9 */
[----:B------:R-:W-:Y:S01]  /*48b0*/  @P6 IMAD.MOV.U32 R75, RZ, RZ, R17 ;  /* 0x000000ffff4b6224 */ /* 0x000fe200078e0011 */
[----:B------:R-:W-:Y:S01]  /*48c0*/  PRMT R247, RZ, 0x7610, R247 ;  /* 0x00007610fff77816 */ /* 0x000fe200000000f7 */
[----:B------:R-:W3:Y:S04]  /*48d0*/  @P3 LDG.E.U8 R251, desc[UR16][R40.64] ;  /* 0x0000001028fb3981 */ /* 0x000ee8000c1e1100 */
[----:B------:R1:W4:Y:S01]  /*48e0*/  @P6 LDG.E.U8 R186, desc[UR16][R74.64] ;  /* 0x000000104aba6981 */ /* 0x000322000c1e1100 */
[----:B------:R-:W-:Y:S01]  /*48f0*/  IADD3 R70, P6, PT, R73, R184, RZ ;  /* 0x000000b849467210 */ /* 0x000fe20007fde0ff */
[----:B------:R-:W-:-:S02]  /*4900*/  @P4 IMAD.MOV.U32 R80, RZ, RZ, R16 ;  /* 0x000000ffff504224 */ /* 0x000fc400078e0010 */
[----:B------:R-:W-:Y:S01]  /*4910*/  @P4 IMAD.MOV.U32 R81, RZ, RZ, R19 ;  /* 0x000000ffff514224 */ /* 0x000fe200078e0013 */
[----:B------:R-:W-:Y:S01]  /*4920*/  LEA.HI.X.SX32 R71, R73, R185, 0x1, P6 ;  /* 0x000000b949477211 */ /* 0x000fe200030f0eff */
[----:B------:R-:W5:Y:S01]  /*4930*/  @P3 LDG.E.U8 R190, desc[UR16][R42.64] ;  /* 0x000000102abe3981 */ /* 0x000f62000c1e1100 */
[-C--:B------:R-:W-:Y:S02]  /*4940*/  ISETP.LT.AND P6, PT, R69, R188.reuse, P0 ;  /* 0x000000bc4500720c */ /* 0x080fe400007c1270 */
[----:B-1----:R-:W-:Y:S01]  /*4950*/  LOP3.LUT R74, R133, 0x1a, RZ, 0xfc, !PT ;  /* 0x0000001a854a7812 */ /* 0x002fe200078efcff */
[----:B------:R1:W5:Y:S03]  /*4960*/  @P4 LDG.E.U8 R230, desc[UR16][R80.64] ;  /* 0x0000001050e64981 */ /* 0x000366000c1e1100 */
[----:B------:R-:W-:Y:S02]  /*4970*/  ISETP.LT.AND P4, PT, R74, R188, P0 ;  /* 0x000000bc4a00720c */ /* 0x000fe40000781270 */
[----:B------:R-:W-:Y:S01]  /*4980*/  IADD3 R54, P5, PT, R55, R184, RZ ;  /* 0x000000b837367210 */ /* 0x000fe20007fbe0ff */
[----:B------:R-:W-:Y:S01]  /*4990*/  VOTEU.ALL UP1, P2 ;  /* 0x0000000000ff7886 */ /* 0x000fe20001020000 */
[----:B------:R-:W-:Y:S01]  /*49a0*/  PRMT R245, RZ, 0x7610, R245 ;  /* 0x00007610fff57816 */ /* 0x000fe200000000f5 */
[----:B------:R-:W5:Y:S02]  /*49b0*/  @P3 LDG.E.U8 R249, desc[UR16][R44.64] ;  /* 0x000000102cf93981 */ /* 0x000f64000c1e1100 */
[----:B-1----:R-:W-:-:S02]  /*49c0*/  @P6 IMAD.MOV.U32 R80, RZ, RZ, R18 ;  /* 0x000000ffff506224 */ /* 0x002fc400078e0012 */
[----:B------:R-:W-:Y:S01]  /*49d0*/  @P6 IMAD.MOV.U32 R81, RZ, RZ, R21 ;  /* 0x000000ffff516224 */ /* 0x000fe200078e0015 */
[----:B------:R-:W-:Y:S01]  /*49e0*/  LOP3.LUT R75, R133, 0x4, RZ, 0xfc, !PT ;  /* 0x00000004854b7812 */ /* 0x000fe200078efcff */
[----:B------:R0:W1:Y:S01]  /*49f0*/  @!UP1 SYNCS.EXCH.64 URZ, [UR15+0x5008], UR4 ;  /* 0x005008040fff95b2 */ /* 0x0000620008000100 */
[-C--:B------:R-:W-:Y:S01]  /*4a00*/  LEA.HI.X.SX32 R55, R55, R185.reuse, 0x1, P5 ;  /* 0x000000b937377211 */ /* 0x080fe200028f0eff */
[----:B------:R-:W-:Y:S01]  /*4a10*/  @P4 IMAD.MOV.U32 R86, RZ, RZ, R20 ;  /* 0x000000ffff564224 */ /* 0x000fe200078e0014 */
[----:B------:R0:W5:Y:S01]  /*4a20*/  @P6 LDG.E.U8 R232, desc[UR16][R80.64] ;  /* 0x0000001050e86981 */ /* 0x000162000c1e1100 */
[-C--:B------:R-:W-:Y:S01]  /*4a30*/  IADD3 R76, P6, PT, R79, R184.reuse, RZ ;  /* 0x000000b84f4c7210 */ /* 0x080fe20007fde0ff */
[----:B------:R-:W-:Y:S01]  /*4a40*/  @P4 IMAD.MOV.U32 R87, RZ, RZ, R23 ;  /* 0x000000ffff574224 */ /* 0x000fe200078e0017 */
[----:B------:R-:W-:Y:S01]  /*4a50*/  IADD3 R60, P5, PT, R61, R184, RZ ;  /* 0x000000b83d3c7210 */ /* 0x000fe20007fbe0ff */
[----:B------:R-:W5:Y:S01]  /*4a60*/  @P3 LDG.E.U8 R247, desc[UR16][R46.64] ;  /* 0x000000102ef73981 */ /* 0x000f62000c1e1100 */
[----:B------:R-:W-:-:S02]  /*4a70*/  LEA.HI.X.SX32 R77, R79, R185, 0x1, P6 ;  /* 0x000000b94f4d7211 */ /* 0x000fc400030f0eff */
[----:B------:R-:W-:Y:S01]  /*4a80*/  ISETP.LT.AND P6, PT, R75, R188, P0 ;  /* 0x000000bc4b00720c */ /* 0x000fe200007c1270 */
[----:B------:R1:W5:Y:S01]  /*4a90*/  @P4 LDG.E.U8 R234, desc[UR16][R86.64] ;  /* 0x0000001056ea4981 */ /* 0x000362000c1e1100 */
[----:B0-----:R-:W-:Y:S02]  /*4aa0*/  LOP3.LUT R80, R133, 0xc, RZ, 0xfc, !PT ;  /* 0x0000000c85507812 */ /* 0x001fe400078efcff */
[-C--:B------:R-:W-:Y:S01]  /*4ab0*/  LEA.HI.X.SX32 R61, R61, R185.reuse, 0x1, P5 ;  /* 0x000000b93d3d7211 */ /* 0x080fe200028f0eff */
[----:B------:R-:W5:Y:S01]  /*4ac0*/  @P3 LDG.E.U8 R245, desc[UR16][R48.64] ;  /* 0x0000001030f53981 */ /* 0x000f62000c1e1100 */
[C---:B------:R-:W-:Y:S02]  /*4ad0*/  IADD3 R66, P5, PT, R67.reuse, R184, RZ ;  /* 0x000000b843427210 */ /* 0x040fe40007fbe0ff */
[----:B------:R-:W-:Y:S02]  /*4ae0*/  ISETP.LT.AND P4, PT, R80, R188, P0 ;  /* 0x000000bc5000720c */ /* 0x000fe40000781270 */
[----:B------:R-:W-:-:S02]  /*4af0*/  LEA.HI.X.SX32 R67, R67, R185, 0x1, P5 ;  /* 0x000000b943437211 */ /* 0x000fc400028f0eff */
[CC--:B------:R-:W-:Y:S01]  /*4b00*/  IADD3 R72, P5, PT, R78.reuse, R184.reuse, RZ ;  /* 0x000000b84e487210 */ /* 0x0c0fe20007fbe0ff */
[----:B-1----:R-:W-:Y:S01]  /*4b10*/  @P6 IMAD.MOV.U32 R86, RZ, RZ, R22 ;  /* 0x000000ffff566224 */ /* 0x002fe200078e0016 */
[----:B------:R-:W-:Y:S01]  /*4b20*/  PRMT R243, RZ, 0x7610, R243 ;  /* 0x00007610fff37816 */ /* 0x000fe200000000f3 */
[----:B------:R-:W-:Y:S01]  /*4b30*/  @P6 IMAD.MOV.U32 R87, RZ, RZ, R25 ;  /* 0x000000ffff576224 */ /* 0x000fe200078e0019 */
[-C--:B------:R-:W-:Y:S02]  /*4b40*/  LEA.HI.X.SX32 R73, R78, R185.reuse, 0x1, P5 ;  /* 0x000000b94e497211 */ /* 0x080fe400028f0eff */
[CC--:B------:R-:W-:Y:S02]  /*4b50*/  IADD3 R78, P5, PT, R84.reuse, R184.reuse, RZ ;  /* 0x000000b8544e7210 */ /* 0x0c0fe40007fbe0ff */
[----:B------:R0:W5:Y:S01]  /*4b60*/  @P6 LDG.E.U8 R187, desc[UR16][R86.64] ;  /* 0x0000001056bb6981 */ /* 0x000162000c1e1100 */
[----:B------:R-:W-:Y:S01]  /*4b70*/  @P4 IMAD.MOV.U32 R92, RZ, RZ, R24 ;  /* 0x000000ffff5c4224 */ /* 0x000fe200078e0018 */
[----:B------:R-:W-:Y:S01]  /*4b80*/  LEA.HI.X.SX32 R79, R84, R185, 0x1, P5 ;  /* 0x000000b9544f7211 */ /* 0x000fe200028f0eff */
[----:B------:R-:W-:Y:S01]  /*4b90*/  @P4 IMAD.MOV.U32 R93, RZ, RZ, R27 ;  /* 0x000000ffff5d4224 */ /* 0x000fe200078e001b */
[-C--:B------:R-:W-:Y:S01]  /*4ba0*/  IADD3 R82, P5, PT, R85, R184.reuse, RZ ;  /* 0x000000b855527210 */ /* 0x080fe20007fbe0ff */
[----:B------:R-:W5:Y:S01]  /*4bb0*/  @P3 LDG.E.U8 R243, desc[UR16][R50.64] ;  /* 0x0000001032f33981 */ /* 0x000f62000c1e1100 */
[----:B------:R-:W-:-:S02]  /*4bc0*/  IADD3 R84, P6, PT, R90, R184, RZ ;  /* 0x000000b85a547210 */ /* 0x000fc40007fde0ff */
[----:B------:R-:W-:Y:S01]  /*4bd0*/  PRMT R189, RZ, 0x7610, R189 ;  /* 0x00007610ffbd7816 */ /* 0x000fe200000000bd */
[----:B------:R1:W5:Y:S01]  /*4be0*/  @P4 LDG.E.U8 R236, desc[UR16][R92.64] ;  /* 0x000000105cec4981 */ /* 0x000362000c1e1100 */
[----:B0-----:R-:W-:Y:S02]  /*4bf0*/  LOP3.LUT R86, R133, 0x1c, RZ, 0xfc, !PT ;  /* 0x0000001c85567812 */ /* 0x001fe400078efcff */
[-C--:B------:R-:W-:Y:S02]  /*4c00*/  LEA.HI.X.SX32 R83, R85, R185.reuse, 0x1, P5 ;  /* 0x000000b955537211 */ /* 0x080fe400028f0eff */
[----:B------:R-:W-:Y:S01]  /*4c10*/  LOP3.LUT R81, R133, 0x14, RZ, 0xfc, !PT ;  /* 0x0000001485517812 */ /* 0x000fe200078efcff */
[----:B------:R-:W5:Y:S01]  /*4c20*/  @P3 LDG.E.U8 R189, desc[UR16][R52.64] ;  /* 0x0000001034bd3981 */ /* 0x000f62000c1e1100 */
[----:B------:R-:W-:Y:S02]  /*4c30*/  LEA.HI.X.SX32 R85, R90, R185, 0x1, P6 ;  /* 0x000000b95a557211 */ /* 0x000fe400030f0eff */
[----:B------:R-:W-:-:S02]  /*4c40*/  ISETP.LT.AND P4, PT, R86, R188, P0 ;  /* 0x000000bc5600720c */ /* 0x000fc40000781270 */
[----:B------:R-:W-:Y:S02]  /*4c50*/  IADD3 R88, P6, PT, R89, R184, RZ ;  /* 0x000000b859587210 */ /* 0x000fe40007fde0ff */
[-C--:B------:R-:W-:Y:S02]  /*4c60*/  ISETP.LT.AND P5, PT, R81, R188.reuse, P0 ;  /* 0x000000bc5100720c */ /* 0x080fe400007a1270 */
[----:B------:R-:W-:Y:S02]  /*4c70*/  LEA.HI.X.SX32 R89, R89, R185, 0x1, P6 ;  /* 0x000000b959597211 */ /* 0x000fe400030f0eff */
[----:B------:R-:W-:Y:S02]  /*4c80*/  ISETP.LT.AND P6, PT, R5, R188, P0 ;  /* 0x000000bc0500720c */ /* 0x000fe400007c1270 */
[----:B------:R-:W-:-:S03]  /*4c90*/  PRMT R191, RZ, 0x7610, R191 ;  /* 0x00007610ffbf7816 */ /* 0x000fc600000000bf */
[----:B------:R-:W-:Y:S02]  /*4ca0*/  @P4 IMAD.MOV.U32 R98, RZ, RZ, R28 ;  /* 0x000000ffff624224 */ /* 0x000fe400078e001c */
[----:B------:R-:W-:Y:S01]  /*4cb0*/  @P4 IMAD.MOV.U32 R99, RZ, RZ, R31 ;  /* 0x000000ffff634224 */ /* 0x000fe200078e001f */
[----:B------:R-:W-:Y:S01]  /*4cc0*/  LOP3.LUT R87, R133, 0x6, RZ, 0xfc, !PT ;  /* 0x0000000685577812 */ /* 0x000fe200078efcff */
[----:B-1----:R-:W-:Y:S01]  /*4cd0*/  @P5 IMAD.MOV.U32 R92, RZ, RZ, R26 ;  /* 0x000000ffff5c5224 */ /* 0x002fe200078e001a */
[----:B------:R-:W-:Y:S01]  /*4ce0*/  PRMT R193, RZ, 0x7610, R193 ;  /* 0x00007610ffc17816 */ /* 0x000fe200000000c1 */
[----:B------:R-:W-:Y:S01]  /*4cf0*/  @P5 IMAD.MOV.U32 R93, RZ, RZ, R29 ;  /* 0x000000ffff5d5224 */ /* 0x000fe200078e001d */
[----:B------:R0:W5:Y:S04]  /*4d00*/  @P4 LDG.E.U8 R240, desc[UR16][R98.64] ;  /* 0x0000001062f04981 */ /* 0x000168000c1e1100 */
[----:B------:R1:W5:Y:S01]  /*4d10*/  @P5 LDG.E.U8 R238, desc[UR16][R92.64] ;  /* 0x000000105cee5981 */ /* 0x000362000c1e1100 */
[----:B------:R-:W-:-:S02]  /*4d20*/  PRMT R195, RZ, 0x7610, R195 ;  /* 0x00007610ffc37816 */ /* 0x000fc400000000c3 */
[----:B------:R-:W-:Y:S01]  /*4d30*/  PRMT R197, RZ, 0x7610, R197 ;  /* 0x00007610ffc57816 */ /* 0x000fe200000000c5 */
[----:B------:R-:W5:Y:S01]  /*4d40*/  @P3 LDG.E.U8 R191, desc[UR16][R54.64] ;  /* 0x0000001036bf3981 */ /* 0x000f62000c1e1100 */
[----:B0-----:R-:W-:Y:S02]  /*4d50*/  @P6 IMAD.MOV.U32 R98, RZ, RZ, R30 ;  /* 0x000000ffff626224 */ /* 0x001fe400078e001e */
[----:B------:R-:W-:Y:S01]  /*4d60*/  @P6 IMAD.MOV.U32 R99, RZ, RZ, R33 ;  /* 0x000000ffff636224 */ /* 0x000fe200078e0021 */
[----:B------:R-:W-:Y:S01]  /*4d70*/  PRMT R199, RZ, 0x7610, R199 ;  /* 0x00007610ffc77816 */ /* 0x000fe200000000c7 */
[----:B------:R-:W5:Y:S01]  /*4d80*/  @P3 LDG.E.U8 R193, desc[UR16][R58.64] ;  /* 0x000000103ac13981 */ /* 0x000f62000c1e1100 */
[----:B-1----:R-:W-:-:S03]  /*4d90*/  IADD3 R92, P4, PT, R95, R184, RZ ;  /* 0x000000b85f5c7210 */ /* 0x002fc60007f9e0ff */
[----:B------:R0:W5:Y:S01]  /*4da0*/  @P6 LDG.E.U8 R242, desc[UR16][R98.64] ;  /* 0x0000001062f26981 */ /* 0x000162000c1e1100 */
[CC--:B------:R-:W-:Y:S02]  /*4db0*/  IADD3 R94, P6, PT, R96.reuse, R184.reuse, RZ ;  /* 0x000000b8605e7210 */ /* 0x0c0fe40007fde0ff */
[-C--:B------:R-:W-:Y:S01]  /*4dc0*/  LEA.HI.X.SX32 R93, R95, R185.reuse, 0x1, P4 ;  /* 0x000000b95f5d7211 */ /* 0x080fe200020f0eff */
[----:B------:R-:W5:Y:S01]  /*4dd0*/  @P3 LDG.E.U8 R195, desc[UR16][R60.64] ;  /* 0x000000103cc33981 */ /* 0x000f62000c1e1100 */
[----:B------:R-:W-:Y:S02]  /*4de0*/  IADD3 R90, P5, PT, R91, R184, RZ ;  /* 0x000000b85b5a7210 */ /* 0x000fe40007fbe0ff */
[----:B------:R-:W-:Y:S01]  /*4df0*/  ISETP.LT.AND P4, PT, R7, R188, P0 ;  /* 0x000000bc0700720c */ /* 0x000fe20000781270 */
[----:B------:R-:W5:Y:S01]  /*4e00*/  @P3 LDG.E.U8 R197, desc[UR16][R64.64] ;  /* 0x0000001040c53981 */ /* 0x000f62000c1e1100 */
[-C--:B------:R-:W-:Y:S02]  /*4e10*/  LEA.HI.X.SX32 R95, R96, R185.reuse, 0x1, P6 ;  /* 0x000000b9605f7211 */ /* 0x080fe400030f0eff */
[----:B------:R-:W-:Y:S01]  /*4e20*/  LOP3.LUT R96, R133, 0x16, RZ, 0xfc, !PT ;  /* 0x0000001685607812 */ /* 0x000fe200078efcff */
[----:B------:R-:W5:Y:S01]  /*4e30*/  @P3 LDG.E.U8 R199, desc[UR16][R66.64] ;  /* 0x0000001042c73981 */ /* 0x000f62000c1e1100 */
[----:B------:R-:W-:-:S02]  /*4e40*/  LEA.HI.X.SX32 R91, R91, R185, 0x1, P5 ;  /* 0x000000b95b5b7211 */ /* 0x000fc400028f0eff */
[-C--:B------:R-:W-:Y:S02]  /*4e50*/  ISETP.LT.AND P5, PT, R87, R188.reuse, P0 ;  /* 0x000000bc5700720c */ /* 0x080fe400007a1270 */
[----:B------:R-:W-:Y:S01]  /*4e60*/  ISETP.LT.AND P0, PT, R96, R188, P0 ;  /* 0x000000bc6000720c */ /* 0x000fe20000701270 */
[----:B0-----:R-:W-:Y:S02]  /*4e70*/  IMAD R99, R102, UR8, RZ ;  /* 0x0000000866637c24 */ /* 0x001fe4000f8e02ff */
[----:B------:R-:W-:Y:S02]  /*4e80*/  @P4 IMAD.MOV.U32 R102, RZ, RZ, R36 ;  /* 0x000000ffff664224 */ /* 0x000fe400078e0024 */
[----:B------:R-:W-:-:S05]  /*4e90*/  @P4 IMAD.MOV.U32 R103, RZ, RZ, R39 ;  /* 0x000000ffff674224 */ /* 0x000fca00078e0027 */
[----:B------:R0:W5:Y:S03]  /*4ea0*/  @P4 LDG.E.U8 R244, desc[UR16][R102.64] ;  /* 0x0000001066f44981 */ /* 0x000166000c1e1100 */
[----:B------:R-:W-:Y:S02]  /*4eb0*/  @P0 IMAD.MOV.U32 R106, RZ, RZ, R34 ;  /* 0x000000ffff6a0224 */ /* 0x000fe400078e0022 */
[----:B------:R-:W-:Y:S02]  /*4ec0*/  @P0 IMAD.MOV.U32 R107, RZ, RZ, R37 ;  /* 0x000000ffff6b0224 */ /* 0x000fe400078e0025 */
[----:B0-----:R-:W-:-:S03]  /*4ed0*/  @P5 IMAD.MOV.U32 R102, RZ, RZ, R32 ;  /* 0x000000ffff665224 */ /* 0x001fc600078e0020 */
[----:B------:R-:W5:Y:S01]  /*4ee0*/  @P0 LDG.E.U8 R248, desc[UR16][R106.64] ;  /* 0x000000106af80981 */ /* 0x000f62000c1e1100 */
[----:B------:R-:W-:-:S05]  /*4ef0*/  @P5 IMAD.MOV.U32 R103, RZ, RZ, R35 ;  /* 0x000000ffff675224 */ /* 0x000fca00078e0023 */
[----:B------:R0:W5:Y:S01]  /*4f00*/  @P5 LDG.E.U8 R246, desc[UR16][R102.64] ;  /* 0x0000001066f65981 */ /* 0x000162000c1e1100 */
[----:B------:R-:W-:-:S04]  /*4f10*/  IADD3 R100, P4, PT, R110, R184, RZ ;  /* 0x000000b86e647210 */ /* 0x000fc80007f9e0ff */
[----:B------:R-:W-:Y:S01]  /*4f20*/  LEA.HI.X.SX32 R101, R110, R185, 0x1, P4 ;  /* 0x000000b96e657211 */ /* 0x000fe200020f0eff */
[----:B------:R-:W-:Y:S01]  /*4f30*/  IMAD R110, R104, UR8, RZ ;  /* 0x00000008686e7c24 */ /* 0x000fe2000f8e02ff */
[----:B0-----:R-:W-:-:S04]  /*4f40*/  IADD3 R102, P0, PT, R113, R184, RZ ;  /* 0x000000b871667210 */ /* 0x001fc80007f1e0ff */
[-C--:B------:R-:W-:Y:S02]  /*4f50*/  LEA.HI.X.SX32 R103, R113, R185.reuse, 0x1, P0 ;  /* 0x000000b971677211 */ /* 0x080fe400000f0eff */
[CC--:B------:R-:W-:Y:S01]  /*4f60*/  IADD3 R104, P0, PT, R105.reuse, R184.reuse, RZ ;  /* 0x000000b869687210 */ /* 0x0c0fe20007f1e0ff */
[----:B------:R-:W-:Y:S01]  /*4f70*/  IMAD R113, R108, UR8, RZ ;  /* 0x000000086c717c24 */ /* 0x000fe2000f8e02ff */
[CC--:B------:R-:W-:Y:S02]  /*4f80*/  IADD3 R106, P4, PT, R110.reuse, R184.reuse, RZ ;  /* 0x000000b86e6a7210 */ /* 0x0c0fe40007f9e0ff */
[-C--:B------:R-:W-:Y:S02]  /*4f90*/  LEA.HI.X.SX32 R105, R105, R185.reuse, 0x1, P0 ;  /* 0x000000b969697211 */ /* 0x080fe400000f0eff */
[----:B------:R-:W-:Y:S02]  /*4fa0*/  IADD3 R108, P0, PT, R109, R184, RZ ;  /* 0x000000b86d6c7210 */ /* 0x000fe40007f1e0ff */
[----:B------:R-:W-:-:S02]  /*4fb0*/  LEA.HI.X.SX32 R107, R110, R185, 0x1, P4 ;  /* 0x000000b96e6b7211 */ /* 0x000fc400020f0eff */
[-C--:B------:R-:W-:Y:S02]  /*4fc0*/  IADD3 R110, P4, PT, R113, R184.reuse, RZ ;  /* 0x000000b8716e7210 */ /* 0x080fe40007f9e0ff */
[-C--:B------:R-:W-:Y:S02]  /*4fd0*/  LEA.HI.X.SX32 R109, R109, R185.reuse, 0x1, P0 ;  /* 0x000000b96d6d7211 */ /* 0x080fe400000f0eff */
[-C--:B------:R-:W-:Y:S02]  /*4fe0*/  IADD3 R112, P0, PT, R117, R184.reuse, RZ ;  /* 0x000000b875707210 */ /* 0x080fe40007f1e0ff */
[-C--:B------:R-:W-:Y:S02]  /*4ff0*/  LEA.HI.X.SX32 R111, R113, R185.reuse, 0x1, P4 ;  /* 0x000000b9716f7211 */ /* 0x080fe400020f0eff */
[----:B------:R-:W-:Y:S01]  /*5000*/  LEA.HI.X.SX32 R113, R117, R185, 0x1, P0 ;  /* 0x000000b975717211 */ /* 0x000fe200000f0eff */
[----:B------:R-:W-:Y:S01]  /*5010*/  IMAD R117, R115, UR8, RZ ;  /* 0x0000000873757c24 */ /* 0x000fe2000f8e02ff */
[----:B------:R-:W-:-:S04]  /*5020*/  IADD3 R114, P4, PT, R118, R184, RZ ;  /* 0x000000b876727210 */ /* 0x000fc80007f9e0ff */
[CC--:B------:R-:W-:Y:S02]  /*5030*/  IADD3 R116, P0, PT, R117.reuse, R184.reuse, RZ ;  /* 0x000000b875747210 */ /* 0x0c0fe40007f1e0ff */
[-C--:B------:R-:W-:Y:S02]  /*5040*/  LEA.HI.X.SX32 R115, R118, R185.reuse, 0x1, P4 ;  /* 0x000000b976737211 */ /* 0x080fe400020f0eff */
        /* <DEDUP_REMOVED lines=11> */
[-C--:B------:R-:W-:Y:S02]  /*5100*/  LEA.HI.X.SX32 R129, R134, R185.reuse, 0x1, P4 ;  /* 0x000000b986817211 */ /* 0x080fe400020f0eff */
[CC--:B------:R-:W-:Y:S02]  /*5110*/  IADD3 R130, P0, PT, R131.reuse, R184.reuse, RZ ;  /* 0x000000b883827210 */ /* 0x0c0fe40007f1e0ff */
[CC--:B------:R-:W-:Y:S02]  /*5120*/  IADD3 R134, P4, PT, R138.reuse, R184.reuse, RZ ;  /* 0x000000b88a867210 */ /* 0x0c0fe40007f9e0ff */
[-C--:B------:R-:W-:Y:S02]  /*5130*/  LEA.HI.X.SX32 R131, R131, R185.reuse, 0x1, P0 ;  /* 0x000000b983837211 */ /* 0x080fe400000f0eff */
[----:B------:R-:W-:Y:S02]  /*5140*/  LEA.HI.X.SX32 R135, R138, R185, 0x1, P4 ;  /* 0x000000b98a877211 */ /* 0x000fe400020f0eff */
[----:B------:R-:W-:-:S02]  /*5150*/  IADD3 R136, P0, PT, R139, R184, RZ ;  /* 0x000000b88b887210 */ /* 0x000fc40007f1e0ff */
[CC--:B------:R-:W-:Y:S02]  /*5160*/  IADD3 R138, P4, PT, R140.reuse, R184.reuse, RZ ;  /* 0x000000b88c8a7210 */ /* 0x0c0fe40007f9e0ff */
[-C--:B------:R-:W-:Y:S02]  /*5170*/  LEA.HI.X.SX32 R137, R139, R185.reuse, 0x1, P0 ;  /* 0x000000b98b897211 */ /* 0x080fe400000f0eff */
[-C--:B------:R-:W-:Y:S02]  /*5180*/  LEA.HI.X.SX32 R139, R140, R185.reuse, 0x1, P4 ;  /* 0x000000b98c8b7211 */ /* 0x080fe400020f0eff */
[-C--:B------:R-:W-:Y:S02]  /*5190*/  IADD3 R140, P0, PT, R141, R184.reuse, RZ ;  /* 0x000000b88d8c7210 */ /* 0x080fe40007f1e0ff */
[----:B------:R-:W-:Y:S02]  /*51a0*/  IADD3 R144, P4, PT, R147, R184, RZ ;  /* 0x000000b893907210 */ /* 0x000fe40007f9e0ff */
[----:B------:R-:W-:-:S02]  /*51b0*/  LEA.HI.X.SX32 R141, R141, R185, 0x1, P0 ;  /* 0x000000b98d8d7211 */ /* 0x000fc400000f0eff */
[-C--:B------:R-:W-:Y:S02]  /*51c0*/  IADD3 R142, P0, PT, R145, R184.reuse, RZ ;  /* 0x000000b8918e7210 */ /* 0x080fe40007f1e0ff */
[-C--:B------:R-:W-:Y:S02]  /*51d0*/  IADD3 R146, P5, PT, R167, R184.reuse, RZ ;  /* 0x000000b8a7927210 */ /* 0x080fe40007fbe0ff */
[-C--:B------:R-:W-:Y:S02]  /*51e0*/  LEA.HI.X.SX32 R143, R145, R185.reuse, 0x1, P0 ;  /* 0x000000b9918f7211 */ /* 0x080fe400000f0eff */
[-C--:B------:R-:W-:Y:S02]  /*51f0*/  LEA.HI.X.SX32 R145, R147, R185.reuse, 0x1, P4 ;  /* 0x000000b993917211 */ /* 0x080fe400020f0eff */
[----:B------:R-:W-:Y:S02]  /*5200*/  LEA.HI.X.SX32 R147, R167, R185, 0x1, P5 ;  /* 0x000000b9a7937211 */ /* 0x000fe400028f0eff */
[----:B------:R-:W-:-:S02]  /*5210*/  IADD3 R148, P4, PT, R180, R184, RZ ;  /* 0x000000b8b4947210 */ /* 0x000fc40007f9e0ff */
[-C--:B------:R-:W-:Y:S02]  /*5220*/  IADD3 R150, P5, PT, R182, R184.reuse, RZ ;  /* 0x000000b8b6967210 */ /* 0x080fe40007fbe0ff */
[-C--:B------:R-:W-:Y:S02]  /*5230*/  LEA.HI.X.SX32 R149, R180, R185.reuse, 0x1, P4 ;  /* 0x000000b9b4957211 */ /* 0x080fe400020f0eff */
[-C--:B------:R-:W-:Y:S02]  /*5240*/  LEA.HI.X.SX32 R151, R182, R185.reuse, 0x1, P5 ;  /* 0x000000b9b6977211 */ /* 0x080fe400028f0eff */
[-C--:B------:R-:W-:Y:S02]  /*5250*/  IADD3 R154, P0, PT, R174, R184.reuse, RZ ;  /* 0x000000b8ae9a7210 */ /* 0x080fe40007f1e0ff */
[-C--:B------:R-:W-:Y:S02]  /*5260*/  IADD3 R156, P4, PT, R176, R184.reuse, RZ ;  /* 0x000000b8b09c7210 */ /* 0x080fe40007f9e0ff */
[----:B------:R-:W-:Y:S01]  /*5270*/  IADD3 R158, P5, PT, R178, R184, RZ ;  /* 0x000000b8b29e7210 */ /* 0x000fe20007fbe0ff */
[----:B------:R-:W-:Y:S01]  /*5280*/  IMAD R167, R157, UR8, RZ ;  /* 0x000000089da77c24 */ /* 0x000fe2000f8e02ff */
[----:B------:R-:W-:-:S02]  /*5290*/  LEA.HI.X.SX32 R155, R174, R185, 0x1, P0 ;  /* 0x000000b9ae9b7211 */ /* 0x000fc400000f0eff */
[-C--:B------:R-:W-:Y:S02]  /*52a0*/  LEA.HI.X.SX32 R157, R176, R185.reuse, 0x1, P4 ;  /* 0x000000b9b09d7211 */ /* 0x080fe400020f0eff */
[-C--:B------:R-:W-:Y:S02]  /*52b0*/  LEA.HI.X.SX32 R159, R178, R185.reuse, 0x1, P5 ;  /* 0x000000b9b29f7211 */ /* 0x080fe400028f0eff */
[-C--:B------:R-:W-:Y:S02]  /*52c0*/  IADD3 R160, P0, PT, R168, R184.reuse, RZ ;  /* 0x000000b8a8a07210 */ /* 0x080fe40007f1e0ff */
[-C--:B------:R-:W-:Y:S02]  /*52d0*/  IADD3 R162, P4, PT, R170, R184.reuse, RZ ;  /* 0x000000b8aaa27210 */ /* 0x080fe40007f9e0ff */
[----:B------:R-:W-:Y:S01]  /*52e0*/  IADD3 R164, P5, PT, R172, R184, RZ ;  /* 0x000000b8aca47210 */ /* 0x000fe20007fbe0ff */
[----:B--2---:R0:W-:Y:S01]  /*52f0*/  STS.U8 [R132+UR15+0x4000], R97 ;  /* 0x0040006184007988 */ /* 0x0041e2000800000f */
[----:B------:R-:W-:-:S02]  /*5300*/  LEA.HI.X.SX32 R161, R168, R185, 0x1, P0 ;  /* 0x000000b9a8a17211 */ /* 0x000fc400000f0eff */
[-C--:B------:R-:W-:Y:S02]  /*5310*/  LEA.HI.X.SX32 R163, R170, R185.reuse, 0x1, P4 ;  /* 0x000000b9aaa37211 */ /* 0x080fe400020f0eff */
[----:B------:R-:W-:Y:S02]  /*5320*/  LEA.HI.X.SX32 R165, R172, R185, 0x1, P5 ;  /* 0x000000b9aca57211 */ /* 0x000fe400028f0eff */
[-C--:B------:R-:W-:Y:S02]  /*5330*/  IADD3 R166, P0, PT, R167, R184.reuse, RZ ;  /* 0x000000b8a7a67210 */ /* 0x080fe40007f1e0ff */
[----:B0-----:R-:W-:Y:S02]  /*5340*/  LOP3.LUT R97, R132, 0x10, RZ, 0x3c, !PT ;  /* 0x0000001084617812 */ /* 0x001fe400078e3cff */
[-C--:B------:R-:W-:Y:S02]  /*5350*/  IADD3 R168, P4, PT, R169, R184.reuse, RZ ;  /* 0x000000b8a9a87210 */ /* 0x080fe40007f9e0ff */
[-C--:B------:R-:W-:Y:S01]  /*5360*/  IADD3 R170, P5, PT, R171, R184.reuse, RZ ;  /* 0x000000b8abaa7210 */ /* 0x080fe20007fbe0ff */
[----:B---3--:R-:W-:Y:S01]  /*5370*/  STS.U8 [R132+UR15+0x4200], R224 ;  /* 0x004200e084007988 */ /* 0x008fe2000800000f */
[----:B------:R-:W-:-:S03]  /*5380*/  IADD3 R98, P6, PT, R99, R184, RZ ;  /* 0x000000b863627210 */ /* 0x000fc60007fde0ff */
[----:B----4-:R-:W-:Y:S01]  /*5390*/  STS.U8 [R132+UR15+0x4400], R226 ;  /* 0x004400e284007988 */ /* 0x010fe2000800000f */
[----:B------:R-:W-:-:S03]  /*53a0*/  LEA.HI.X.SX32 R167, R167, R185, 0x1, P0 ;  /* 0x000000b9a7a77211 */ /* 0x000fc600000f0eff */
[----:B-----5:R-:W-:Y:S01]  /*53b0*/  STS.U8 [R132+UR15+0x4600], R228 ;  /* 0x004600e484007988 */ /* 0x020fe2000800000f */
[-C--:B------:R-:W-:Y:S02]  /*53c0*/  LEA.HI.X.SX32 R169, R169, R185.reuse, 0x1, P4 ;  /* 0x000000b9a9a97211 */ /* 0x080fe400020f0eff */
[-C--:B------:R-:W-:Y:S01]  /*53d0*/  LEA.HI.X.SX32 R171, R171, R185.reuse, 0x1, P5 ;  /* 0x000000b9abab7211 */ /* 0x080fe200028f0eff */
[----:B------:R0:W-:Y:S01]  /*53e0*/  STS.U8 [R97+UR15+0x4080], R186 ;  /* 0x004080ba61007988 */ /* 0x0001e2000800000f */
[----:B------:R-:W-:Y:S02]  /*53f0*/  LEA.HI.X.SX32 R99, R99, R185, 0x1, P6 ;  /* 0x000000b963637211 */ /* 0x000fe400030f0eff */
[-C--:B------:R-:W-:Y:S02]  /*5400*/  IADD3 R172, P0, PT, R173, R184.reuse, RZ ;  /* 0x000000b8adac7210 */ /* 0x080fe40007f1e0ff */
[-C--:B------:R-:W-:Y:S02]  /*5410*/  IADD3 R174, P4, PT, R175, R184.reuse, RZ ;  /* 0x000000b8afae7210 */ /* 0x080fe40007f9e0ff */
[----:B------:R-:W-:-:S02]  /*5420*/  IADD3 R176, P5, PT, R177, R184, RZ ;  /* 0x000000b8b1b07210 */ /* 0x000fc40007fbe0ff */
[----:B0-----:R-:W-:Y:S02]  /*5430*/  LOP3.LUT R186, R132, 0x20, RZ, 0x3c, !PT ;  /* 0x0000002084ba7812 */ /* 0x001fe400078e3cff */
[C---:B------:R-:W-:Y:S01]  /*5440*/  IADD3 R152, P6, PT, R218.reuse, R184, RZ ;  /* 0x000000b8da987210 */ /* 0x040fe20007fde0ff */
[----:B------:R-:W-:Y:S01]  /*5450*/  STS.U8 [R97+UR15+0x4280], R230 ;  /* 0x004280e661007988 */ /* 0x000fe2000800000f */
[-C--:B------:R-:W-:Y:S02]  /*5460*/  LEA.HI.X.SX32 R173, R173, R185.reuse, 0x1, P0 ;  /* 0x000000b9adad7211 */ /* 0x080fe400000f0eff */
[-C--:B------:R-:W-:Y:S02]  /*5470*/  LEA.HI.X.SX32 R175, R175, R185.reuse, 0x1, P4 ;  /* 0x000000b9afaf7211 */ /* 0x080fe400020f0eff */
[-C--:B------:R-:W-:Y:S01]  /*5480*/  LEA.HI.X.SX32 R177, R177, R185.reuse, 0x1, P5 ;  /* 0x000000b9b1b17211 */ /* 0x080fe200028f0eff */
[----:B------:R-:W-:Y:S01]  /*5490*/  STS.U8 [R97+UR15+0x4480], R232 ;  /* 0x004480e861007988 */ /* 0x000fe2000800000f */
[----:B------:R-:W-:-:S02]  /*54a0*/  LEA.HI.X.SX32 R153, R218, R185, 0x1, P6 ;  /* 0x000000b9da997211 */ /* 0x000fc400030f0eff */
[-C--:B------:R-:W-:Y:S02]  /*54b0*/  IADD3 R178, P0, PT, R179, R184.reuse, RZ ;  /* 0x000000b8b3b27210 */ /* 0x080fe40007f1e0ff */
[-C--:B------:R-:W-:Y:S01]  /*54c0*/  IADD3 R180, P4, PT, R181, R184.reuse, RZ ;  /* 0x000000b8b5b47210 */ /* 0x080fe20007f9e0ff */
[----:B------:R-:W-:Y:S01]  /*54d0*/  STS.U8 [R97+UR15+0x4680], R234 ;  /* 0x004680ea61007988 */ /* 0x000fe2000800000f */
[-C--:B------:R-:W-:Y:S02]  /*54e0*/  IADD3 R182, P5, PT, R183, R184.reuse, RZ ;  /* 0x000000b8b7b67210 */ /* 0x080fe40007fbe0ff */
[----:B------:R-:W-:Y:S02]  /*54f0*/  IADD3 R184, P6, PT, R216, R184, RZ ;  /* 0x000000b8d8b87210 */ /* 0x000fe40007fde0ff */
[-C--:B------:R-:W-:Y:S02]  /*5500*/  LEA.HI.X.SX32 R179, R179, R185.reuse, 0x1, P0 ;  /* 0x000000b9b3b37211 */ /* 0x080fe400000f0eff */
[----:B------:R-:W-:-:S02]  /*5510*/  LEA.HI.X.SX32 R181, R181, R185, 0x1, P4 ;  /* 0x000000b9b5b57211 */ /* 0x000fc400020f0eff */
[----:B------:R-:W-:Y:S02]  /*5520*/  LEA.HI.X.SX32 R183, R183, R185, 0x1, P5 ;  /* 0x000000b9b7b77211 */ /* 0x000fe400028f0eff */
[----:B------:R-:W-:Y:S02]  /*5530*/  PRMT R201, RZ, 0x7610, R201 ;  /* 0x00007610ffc97816 */ /* 0x000fe400000000c9 */
[----:B------:R-:W-:Y:S01]  /*5540*/  PRMT R203, RZ, 0x7610, R203 ;  /* 0x00007610ffcb7816 */ /* 0x000fe200000000cb */
[----:B------:R0:W-:Y:S01]  /*5550*/  STS.U8 [R186+UR15+0x4100], R187 ;  /* 0x004100bbba007988 */ /* 0x0001e2000800000f */
[----:B------:R-:W-:Y:S02]  /*5560*/  PRMT R205, RZ, 0x7610, R205 ;  /* 0x00007610ffcd7816 */ /* 0x000fe400000000cd */
[----:B------:R-:W-:Y:S01]  /*5570*/  PRMT R207, RZ, 0x7610, R207 ;  /* 0x00007610ffcf7816 */ /* 0x000fe200000000cf */
[----:B------:R-:W2:Y:S01]  /*5580*/  @P3 LDG.E.U8 R201, desc[UR16][R70.64] ;  /* 0x0000001046c93981 */ /* 0x000ea2000c1e1100 */
[----:B------:R-:W-:-:S02]  /*5590*/  PRMT R209, RZ, 0x7610, R209 ;  /* 0x00007610ffd17816 */ /* 0x000fc400000000d1 */
[----:B------:R-:W-:Y:S01]  /*55a0*/  PRMT R211, RZ, 0x7610, R211 ;  /* 0x00007610ffd37816 */ /* 0x000fe200000000d3 */
[----:B------:R-:W3:Y:S01]  /*55b0*/  @P3 LDG.E.U8 R203, desc[UR16][R72.64] ;  /* 0x0000001048cb3981 */ /* 0x000ee2000c1e1100 */
[----:B0-----:R-:W-:-:S03]  /*55c0*/  LOP3.LUT R187, R132, 0x30, RZ, 0x3c, !PT ;  /* 0x0000003084bb7812 */ /* 0x001fc600078e3cff */
[----:B------:R0:W-:Y:S01]  /*55d0*/  STS.U8 [R186+UR15+0x4300], R236 ;  /* 0x004300ecba007988 */ /* 0x0001e2000800000f */
[----:B------:R-:W-:Y:S02]  /*55e0*/  PRMT R213, RZ, 0x7610, R213 ;  /* 0x00007610ffd57816 */ /* 0x000fe400000000d5 */
[----:B------:R-:W-:Y:S01]  /*55f0*/  PRMT R215, RZ, 0x7610, R215 ;  /* 0x00007610ffd77816 */ /* 0x000fe200000000d7 */
[----:B------:R-:W4:Y:S01]  /*5600*/  @P3 LDG.E.U8 R205, desc[UR16][R76.64] ;  /* 0x000000104ccd3981 */ /* 0x000f22000c1e1100 */
[----:B------:R-:W-:Y:S02]  /*5610*/  PRMT R217, RZ, 0x7610, R217 ;  /* 0x00007610ffd97816 */ /* 0x000fe400000000d9 */
[----:B------:R-:W-:Y:S01]  /*5620*/  PRMT R219, RZ, 0x7610, R219 ;  /* 0x00007610ffdb7816 */ /* 0x000fe200000000db */
[----:B------:R-:W5:Y:S01]  /*5630*/  @P3 LDG.E.U8 R207, desc[UR16][R78.64] ;  /* 0x000000104ecf3981 */ /* 0x000f62000c1e1100 */
[----:B------:R-:W-:Y:S02]  /*5640*/  PRMT R221, RZ, 0x7610, R221 ;  /* 0x00007610ffdd7816 */ /* 0x000fe400000000dd */
[----:B------:R-:W-:Y:S01]  /*5650*/  PRMT R223, RZ, 0x7610, R223 ;  /* 0x00007610ffdf7816 */ /* 0x000fe200000000df */
[----:B------:R-:W5:Y:S01]  /*5660*/  @P3 LDG.E.U8 R209, desc[UR16][R82.64] ;  /* 0x0000001052d13981 */ /* 0x000f62000c1e1100 */
[----:B------:R-:W-:-:S02]  /*5670*/  PRMT R225, RZ, 0x7610, R225 ;  /* 0x00007610ffe17816 */ /* 0x000fc400000000e1 */
[----:B------:R-:W-:Y:S01]  /*5680*/  PRMT R227, RZ, 0x7610, R227 ;  /* 0x00007610ffe37816 */ /* 0x000fe200000000e3 */
[----:B------:R-:W5:Y:S01]  /*5690*/  @P3 LDG.E.U8 R211, desc[UR16][R84.64] ;  /* 0x0000001054d33981 */ /* 0x000f62000c1e1100 */
        /* <DEDUP_REMOVED lines=8> */
[----:B------:R-:W-:Y:S01]  /*5720*/  STS.U8 [R186+UR15+0x4700], R240 ;  /* 0x004700f0ba007988 */ /* 0x000fe2000800000f */
[----:B------:R-:W-:Y:S02]  /*5730*/  PRMT R241, RZ, 0x7610, R241 ;  /* 0x00007610fff17816 */ /* 0x000fe400000000f1 */
[----:B------:R-:W-:Y:S01]  /*5740*/  LEA.HI.X.SX32 R185, R216, R185, 0x1, P6 ;  /* 0x000000b9d8b97211 */ /* 0x000fe200030f0eff */
[----:B------:R1:W-:Y:S01]  /*5750*/  STS.U8 [R186+UR15+0x4500], R238 ;  /* 0x004500eeba007988 */ /* 0x0003e2000800000f */
        /* <DEDUP_REMOVED lines=29> */
[----:B------:R1:W-:Y:S01]  /*5930*/  STS.U8 [R187+UR15+0x4780], R244 ;  /* 0x004780f4bb007988 */ /* 0x0003e2000800000f */
[----:B------:R-:W-:-:S02]  /*5940*/  PRMT R232, RZ, 0x7610, R232 ;  /* 0x00007610ffe87816 */ /* 0x000fc400000000e8 */
[----:B------:R-:W-:Y:S01]  /*5950*/  PRMT R234, RZ, 0x7610, R234 ;  /* 0x00007610ffea7816 */ /* 0x000fe200000000ea */
[----:B------:R-:W5:Y:S01]  /*5960*/  @P3 LDG.E.U8 R233, desc[UR16][R110.64] ;  /* 0x000000106ee93981 */ /* 0x000f62000c1e1100 */
[----:B0-----:R-:W-:Y:S02]  /*5970*/  PRMT R236, RZ, 0x7610, R236 ;  /* 0x00007610ffec7816 */ /* 0x001fe400000000ec */
[----:B-1----:R-:W-:Y:S01]  /*5980*/  PRMT R238, RZ, 0x7610, R238 ;  /* 0x00007610ffee7816 */ /* 0x002fe200000000ee */
[----:B------:R-:W5:Y:S01]  /*5990*/  @P3 LDG.E.U8 R235, desc[UR16][R112.64] ;  /* 0x0000001070eb3981 */ /* 0x000f62000c1e1100 */
[----:B------:R-:W-:Y:S02]  /*59a0*/  PRMT R240, RZ, 0x7610, R240 ;  /* 0x00007610fff07816 */ /* 0x000fe400000000f0 */
[----:B------:R-:W-:Y:S01]  /*59b0*/  PRMT R242, RZ, 0x7610, R242 ;  /* 0x00007610fff27816 */ /* 0x000fe200000000f2 */
[----:B------:R0:W-:Y:S01]  /*59c0*/  STS.U8 [R187+UR15+0x4580], R248 ;  /* 0x004580f8bb007988 */ /* 0x0001e2000800000f */
[----:B------:R-:W-:-:S02]  /*59d0*/  PRMT R244, RZ, 0x7610, R244 ;  /* 0x00007610fff47816 */ /* 0x000fc400000000f4 */
[----:B------:R-:W-:Y:S01]  /*59e0*/  PRMT R250, RZ, 0x7610, R250 ;  /* 0x00007610fffa7816 */ /* 0x000fe200000000fa */
[----:B------:R1:W-:Y:S01]  /*59f0*/  STS.U8 [R187+UR15+0x4180], R246 ;  /* 0x004180f6bb007988 */ /* 0x0003e2000800000f */
[----:B------:R-:W-:-:S03]  /*5a00*/  PRMT R252, RZ, 0x7610, R252 ;  /* 0x00007610fffc7816 */ /* 0x000fc600000000fc */
[----:B------:R-:W5:Y:S01]  /*5a10*/  @P3 LDG.E.U8 R237, desc[UR16][R114.64] ;  /* 0x0000001072ed3981 */ /* 0x000f62000c1e1100 */
[----:B0-----:R-:W-:-:S03]  /*5a20*/  PRMT R248, RZ, 0x7610, R248 ;  /* 0x00007610fff87816 */ /* 0x001fc600000000f8 */
[----:B------:R-:W5:Y:S01]  /*5a30*/  @P3 LDG.E.U8 R239, desc[UR16][R116.64] ;  /* 0x0000001074ef3981 */ /* 0x000f62000c1e1100 */
[----:B-1----:R-:W-:-:S03]  /*5a40*/  PRMT R246, RZ, 0x7610, R246 ;  /* 0x00007610fff67816 */ /* 0x002fc600000000f6 */
[----:B------:R-:W5:Y:S04]  /*5a50*/  @P3 LDG.E.U8 R241, desc[UR16][R118.64] ;  /* 0x0000001076f13981 */ /* 0x000f68000c1e1100 */
        /* <DEDUP_REMOVED lines=31> */
[----:B------:R0:W-:Y:S04]  /*5c50*/  STS.U8 [R132+UR15], R251 ;  /* 0x000000fb84007988 */ /* 0x0001e8000800000f */
[----:B------:R0:W-:Y:S04]  /*5c60*/  STS.U8 [R132+UR15+0x100], R249 ;  /* 0x000100f984007988 */ /* 0x0001e8000800000f */
        /* <DEDUP_REMOVED lines=8> */
[----:B------:R0:W-:Y:S01]  /*5cf0*/  STS.U8 [R132+UR15+0xa00], R199 ;  /* 0x000a00c784007988 */ /* 0x0001e2000800000f */
[----:B------:R-:W-:-:S03]  /*5d00*/  ISETP.LT.OR P0, PT, R38, 0x20, P1 ;  /* 0x000000202600780c */ /* 0x000fc60000f01670 */
[----:B--2---:R0:W-:Y:S04]  /*5d10*/  STS.U8 [R132+UR15+0xb00], R201 ;  /* 0x000b00c984007988 */ /* 0x0041e8000800000f */
[----:B---3--:R0:W-:Y:S04]  /*5d20*/  STS.U8 [R132+UR15+0xc00], R203 ;  /* 0x000c00cb84007988 */ /* 0x0081e8000800000f */
[----:B----4-:R0:W-:Y:S04]  /*5d30*/  STS.U8 [R132+UR15+0xd00], R205 ;  /* 0x000d00cd84007988 */ /* 0x0101e8000800000f */
[----:B-----5:R0:W-:Y:S04]  /*5d40*/  STS.U8 [R132+UR15+0xe00], R207 ;  /* 0x000e00cf84007988 */ /* 0x0201e8000800000f */
        /* <DEDUP_REMOVED lines=49> */
[----:B------:R1:W-:Y:S06]  /*6060*/  MEMBAR.ALL.CTA ;  /* 0x0000000000007992 */ /* 0x0003ec0000008000 */
[----:B-1----:R-:W1:Y:S02]  /*6070*/  FENCE.VIEW.ASYNC.S ;  /* 0x00000000000073c6 */ /* 0x002e640000000000 */
[----:B-1----:R-:W-:Y:S01]  /*6080*/  BAR.SYNC.DEFER_BLOCKING 0x0 ;  /* 0x0000000000007b1d */ /* 0x002fe20000010000 */
[----:B------:R-:W-:-:S05]  /*6090*/  ISETP.GE.AND P3, PT, R38, 0x40, PT ;  /* 0x000000402600780c */ /* 0x000fca0003f66270 */
[----:B------:R-:W-:Y:S08]  /*60a0*/  @P0 BRA `(.L_x_6) ;  /* 0x00000000003c0947 */ /* 0x000ff00003800000 */
[----:B------:R-:W-:Y:S02]  /*60b0*/  UIADD3 UR4, UPT, UPT, UR15, 0x4000, URZ ;  /* 0x000040000f047890 */ /* 0x000fe4000fffe0ff */
[----:B------:R-:W-:Y:S02]  /*60c0*/  USHF.R.U32.HI UR8, URZ, 0x4, UR15 ;  /* 0x00000004ff087899 */ /* 0x000fe4000801160f */
[----:B------:R-:W-:Y:S02]  /*60d0*/  USHF.R.U32.HI UR4, URZ, 0x4, UR4 ;  /* 0x00000004ff047899 */ /* 0x000fe40008011604 */
[----:B------:R-:W-:Y:S02]  /*60e0*/  USGXT.U32 UR8, UR8, 0xe ;  /* 0x0000000e0808789a */ /* 0x000fe40008000000 */
[----:B------:R-:W-:Y:S01]  /*60f0*/  USGXT.U32 UR6, UR4, 0xe ;  /* 0x0000000e0406789a */ /* 0x000fe20008000000 */
[----:B------:R-:W-:Y:S02]  /*6100*/  UMOV UR5, URZ ;  /* 0x000000ff00057c82 */ /* 0x000fe40008000000 */
[----:B------:R-:W-:Y:S01]  /*6110*/  UMOV UR4, UR10 ;  /* 0x0000000a00047c82 */ /* 0x000fe20008000000 */
[----:B------:R-:W-:Y:S01]  /*6120*/  UMOV UR20, 0x0 ;  /* 0x0000000000147882 */ /* 0x000fe20000000000 */
[----:B------:R-:W-:Y:S01]  /*6130*/  UMOV UR21, 0x4408010 ;  /* 0x0440801000157882 */ /* 0x000fe20000000000 */
[----:B------:R-:W-:Y:S01]  /*6140*/  UMOV UR9, 0xc0004010 ;  /* 0xc000401000097882 */ /* 0x000fe20000000000 */
[----:B------:R-:W-:Y:S01]  /*6150*/  UMOV UR7, 0x80004020 ;  /* 0x8000402000077882 */ /* 0x000fe20000000000 */
[----:B------:R-:W-:Y:S01]  /*6160*/  UMOV UR4, UR4 ;  /* 0x0000000400047c82 */ /* 0x000fe20008000000 */
[----:B------:R1:W-:Y:S01]  /*6170*/  UTCQMMA gdesc[UR6], gdesc[UR8], tmem[UR18], tmem[UR20], idesc[UR21], !UPT ;  /* 0x00ff1408060075ea */ /* 0x0003e2000f800312 */
[----:B------:R1:W-:Y:S01]  /*6180*/  UTCBAR [UR4], URZ ;  /* 0x000000ff040073e9 */ /* 0x0003e200080000ff */
[----:B------:R-:W-:-:S02]  /*6190*/  NOP ;  /* 0x0000000000007918 */ /* 0x000fc40000000000 */
.L_x_6:
[----:B-1----:R-:W-:Y:S01]  /*61a0*/  UMOV UR4, URZ ;  /* 0x000000ff00047c82 */ /* 0x002fe20008000000 */
[----:B------:R-:W-:Y:S05]  /*61b0*/  @!P3 BRA `(.L_x_7) ;  /* 0x0000001c00e8b947 */ /* 0x000fea0003800000 */
[----:B0-----:R-:W-:Y:S01]  /*61c0*/  SHF.R.S32.HI R191, RZ, 0x1f, R38 ;  /* 0x0000001fffbf7819 */ /* 0x001fe20000011426 */
[----:B------:R-:W-:Y:S01]  /*61d0*/  IMAD.SHL.U32 R189, R124, 0x20, RZ ;  /* 0x000000207cbd7824 */ /* 0x000fe200078e00ff */
[----:B------:R-:W-:Y:S01]  /*61e0*/  UIADD3 UR5, UPT, UPT, UR15, 0x2000, URZ ;  /* 0x000020000f057890 */ /* 0x000fe2000fffe0ff */
[----:B------:R-:W-:Y:S01]  /*61f0*/  VIADD R188, R188, 0xffffffe0 ;  /* 0xffffffe0bcbc7836 */ /* 0x000fe20000000000 */
[----:B------:R-:W-:Y:S01]  /*6200*/  LEA.HI R124, R191, R38, RZ, 0x5 ;  /* 0x00000026bf7c7211 */ /* 0x000fe200078f28ff */
[----:B------:R-:W-:Y:S01]  /*6210*/  UIADD3 UR4, UPT, UPT, UR15, 0x4800, URZ ;  /* 0x000048000f047890 */ /* 0x000fe2000fffe0ff */
[----:B------:R-:W-:Y:S01]  /*6220*/  IMAD.SHL.U32 R191, R125, 0x20, RZ ;  /* 0x000000207dbf7824 */ /* 0x000fe200078e00ff */
[----:B------:R-:W-:Y:S01]  /*6230*/  USHF.R.U32.HI UR5, URZ, 0x4, UR5 ;  /* 0x00000004ff057899 */ /* 0x000fe20008011605 */
[----:B------:R-:W-:Y:S01]  /*6240*/  SHF.R.S32.HI R124, RZ, 0x5, R124 ;  /* 0x00000005ff7c7819 */ /* 0x000fe2000001147c */
[----:B------:R-:W-:Y:S01]  /*6250*/  USHF.R.U32.HI UR4, URZ, 0x4, UR4 ;  /* 0x00000004ff047899 */ /* 0x000fe20008011604 */
[----:B------:R-:W-:Y:S01]  /*6260*/  IMAD.MOV.U32 R125, RZ, RZ, RZ ;  /* 0x000000ffff7d7224 */ /* 0x000fe200078e00ff */
[----:B------:R-:W-:Y:S01]  /*6270*/  SHF.R.S32.HI R190, RZ, 0x1f, R189 ;  /* 0x0000001fffbe7819 */ /* 0x000fe200000114bd */
[----:B------:R-:W-:Y:S01]  /*6280*/  UMOV UR13, UR10 ;  /* 0x0000000a000d7c82 */ /* 0x000fe20008000000 */
[----:B------:R-:W-:Y:S01]  /*6290*/  VIMNMX R124, PT, PT, R124, 0x2, !PT ;  /* 0x000000027c7c7848 */ /* 0x000fe20007fe0100 */
[----:B------:R-:W-:Y:S01]  /*62a0*/  USGXT.U32 UR10, UR5, 0xe ;  /* 0x0000000e050a789a */ /* 0x000fe20008000000 */
[----:B------:R-:W-:Y:S01]  /*62b0*/  SHF.R.S32.HI R192, RZ, 0x1f, R191 ;  /* 0x0000001fffc07819 */ /* 0x000fe200000114bf */
[----:B------:R-:W-:-:S02]  /*62c0*/  USGXT.U32 UR8, UR4, 0xe ;  /* 0x0000000e0408789a */ /* 0x000fc40008000000 */
[----:B------:R-:W-:Y:S01]  /*62d0*/  VIADD R193, R124, 0xffffffff ;  /* 0xffffffff7cc17836 */ /* 0x000fe20000000000 */
[----:B------:R-:W-:Y:S01]  /*62e0*/  UMOV UR14, 0x1 ;  /* 0x00000001000e7882 */ /* 0x000fe20000000000 */
[----:B------:R-:W-:-:S08]  /*62f0*/  UMOV UR5, URZ ;  /* 0x000000ff00057c82 */ /* 0x000fd00008000000 */
.L_x_10:
[----:B------:R-:W-:Y:S01]  /*6300*/  IADD3 R184, P4, PT, R191, R184, RZ ;  /* 0x000000b8bfb87210 */ /* 0x000fe20007f9e0ff */
[----:B------:R-:W-:Y:S01]  /*6310*/  IMAD.U32 R125, R125, -0x80000000, RZ ;  /* 0x800000007d7d7824 */ /* 0x000fe200078e00ff */
[C---:B------:R-:W-:Y:S02]  /*6320*/  IADD3 R42, P5, PT, R191.reuse, R42, RZ ;  /* 0x0000002abf2a7210 */ /* 0x040fe40007fbe0ff */
[C---:B------:R-:W-:Y:S01]  /*6330*/  IADD3 R118, P0, PT, R191.reuse, R118, RZ ;  /* 0x00000076bf767210 */ /* 0x040fe20007f1e0ff */
[C---:B------:R-:W-:Y:S01]  /*6340*/  IMAD.X R185, R192.reuse, 0x1, R185, P4 ;  /* 0x00000001c0b97824 */ /* 0x040fe200020e06b9 */
        /* <DEDUP_REMOVED lines=102> */
[----:B0-----:R-:W0:Y:S01]  /*69b0*/  SYNCS.PHASECHK.TRANS64.TRYWAIT P4, [UR13], R125 ;  /* 0x0000007dff0075a7 */ /* 0x001e22000808110d */
        /* <DEDUP_REMOVED lines=16> */
[----:B------:R-:W-:Y:S01]  /*6ac0*/  IADD3 R44, P0, PT, R191, R44, RZ ;  /* 0x0000002cbf2c7210 */ /* 0x000fe20007f1e0ff */
[C---:B------:R-:W-:Y:S01]  /*6ad0*/  IMAD.X R127, R192.reuse, 0x1, R127, P3 ;  /* 0x00000001c07f7824 */ /* 0x040fe200018e067f */
[----:B------:R-:W-:Y:S01]  /*6ae0*/  IADD3 R28, P5, PT, R189, R28, RZ ;  /* 0x0000001cbd1c7210 */ /* 0x000fe20007fbe0ff */
[C---:B------:R-:W-:Y:S01]  /*6af0*/  IMAD.X R47, R192.reuse, 0x1, R47, P6 ;  /* 0x00000001c02f7824 */ /* 0x040fe200030e062f */
[----:B------:R-:W-:Y:S01]  /*6b00*/  IADD3 R40, P3, PT, R191, R40, RZ ;  /* 0x00000028bf287210 */ /* 0x000fe20007f7e0ff */
[----:B------:R-:W-:Y:S01]  /*6b10*/  IMAD.X R45, R192, 0x1, R45, P0 ;  /* 0x00000001c02d7824 */ /* 0x000fe200000e062d */
[C---:B------:R-:W-:Y:S01]  /*6b20*/  IADD3 R36, P6, PT, R189.reuse, R36, RZ ;  /* 0x00000024bd247210 */ /* 0x040fe20007fde0ff */
[----:B------:R-:W-:Y:S01]  /*6b30*/  IMAD.X R31, R190, 0x1, R31, P5 ;  /* 0x00000001be1f7824 */ /* 0x000fe200028e061f */
[C---:B------:R-:W-:Y:S01]  /*6b40*/  IADD3 R20, P0, PT, R189.reuse, R20, RZ ;  /* 0x00000014bd147210 */ /* 0x040fe20007f1e0ff */
[----:B------:R-:W-:Y:S01]  /*6b50*/  IMAD.X R41, R192, 0x1, R41, P3 ;  /* 0x00000001c0297824 */ /* 0x000fe200018e0629 */
        /* <DEDUP_REMOVED lines=26> */
[-C--:B------:R-:W-:Y:S01]  /*6d00*/  ISETP.GE.AND P3, PT, R133, R188.reuse, PT ;  /* 0x000000bc8500720c */ /* 0x080fe20003f66270 */
[----:B------:R-:W-:Y:S01]  /*6d10*/  IMAD.X R17, R190, 0x1, R17, P0 ;  /* 0x00000001be117824 */ /* 0x000fe200000e0611 */
[----:B------:R-:W-:Y:S01]  /*6d20*/  ISETP.GE.AND P6, PT, R56, R188, PT ;  /* 0x000000bc3800720c */ /* 0x000fe20003fc6270 */
[----:B------:R-:W-:Y:S01]  /*6d30*/  IMAD.X R9, R190, 0x1, R9, P5 ;  /* 0x00000001be097824 */ /* 0x000fe200028e0609 */
[----:B------:R-:W-:Y:S01]  /*6d40*/  PRMT R216, RZ, 0x7610, R216 ;  /* 0x00007610ffd87816 */ /* 0x000fe200000000d8 */
[----:B0-----:R-:W-:Y:S10]  /*6d50*/  @!P4 BRA `(.L_x_8) ;  /* 0x0000006c00c0c947 */ /* 0x001ff40003800000 */
.L_x_16:
[----:B------:R-:W-:Y:S02]  /*6d60*/  @!P3 IMAD.MOV.U32 R124, RZ, RZ, R6 ;  /* 0x000000ffff7cb224 */ /* 0x000fe400078e0006 */
[----:B------:R-:W-:-:S05]  /*6d70*/  @!P3 IMAD.MOV.U32 R125, RZ, RZ, R9 ;  /* 0x000000ffff7db224 */ /* 0x000fca00078e0009 */
[----:B------:R0:W2:Y:S01]  /*6d80*/  @!P3 LDG.E.U8 R216, desc[UR16][R124.64] ;  /* 0x000000107cd8b981 */ /* 0x0000a2000c1e1100 */
[-C--:B------:R-:W-:Y:S02]  /*6d90*/  ISETP.GE.AND P3, PT, R57, R188.reuse, PT ;  /* 0x000000bc3900720c */ /* 0x080fe40003f66270 */
[----:B------:R-:W-:Y:S02]  /*6da0*/  PRMT R218, RZ, 0x7610, R218 ;  /* 0x00007610ffda7816 */ /* 0x000fe400000000da */
[-C--:B------:R-:W-:Y:S01]  /*6db0*/  ISETP.GE.AND P4, PT, R62, R188.reuse, PT ;  /* 0x000000bc3e00720c */ /* 0x080fe20003f86270 */
[----:B0-----:R-:W-:Y:S02]  /*6dc0*/  @!P6 IMAD.MOV.U32 R124, RZ, RZ, R8 ;  /* 0x000000ffff7ce224 */ /* 0x001fe400078e0008 */
[----:B------:R-:W-:Y:S01]  /*6dd0*/  @!P6 IMAD.MOV.U32 R125, RZ, RZ, R11 ;  /* 0x000000ffff7de224 */ /* 0x000fe200078e000b */
[----:B------:R-:W-:Y:S02]  /*6de0*/  PRMT R220, RZ, 0x7610, R220 ;  /* 0x00007610ffdc7816 */ /* 0x000fe400000000dc */
[----:B------:R-:W-:-:S02]  /*6df0*/  ISETP.GE.AND P0, PT, R63, R188, PT ;  /* 0x000000bc3f00720c */ /* 0x000fc40003f06270 */
[----:B------:R0:W3:Y:S01]  /*6e00*/  @!P6 LDG.E.U8 R218, desc[UR16][R124.64] ;  /* 0x000000107cdae981 */ /* 0x0000e2000c1e1100 */
[----:B------:R-:W-:Y:S01]  /*6e10*/  PRMT R222, RZ, 0x7610, R222 ;  /* 0x00007610ffde7816 */ /* 0x000fe200000000de */
[----:B0-----:R-:W-:Y:S02]  /*6e20*/  @!P3 IMAD.MOV.U32 R124, RZ, RZ, R10 ;  /* 0x000000ffff7cb224 */ /* 0x001fe400078e000a */
[----:B------:R-:W-:-:S05]  /*6e30*/  @!P3 IMAD.MOV.U32 R125, RZ, RZ, R13 ;  /* 0x000000ffff7db224 */ /* 0x000fca00078e000d */
[----:B------:R0:W4:Y:S01]  /*6e40*/  @!P3 LDG.E.U8 R220, desc[UR16][R124.64] ;  /* 0x000000107cdcb981 */ /* 0x000122000c1e1100 */
[----:B------:R-:W-:Y:S02]  /*6e50*/  ISETP.GE.AND P3, PT, R68, R188, PT ;  /* 0x000000bc4400720c */ /* 0x000fe40003f66270 */
[----:B------:R-:W-:Y:S01]  /*6e60*/  PRMT R224, RZ, 0x7610, R224 ;  /* 0x00007610ffe07816 */ /* 0x000fe200000000e0 */
[----:B0-----:R-:W-:Y:S02]  /*6e70*/  @!P4 IMAD.MOV.U32 R124, RZ, RZ, R12 ;  /* 0x000000ffff7cc224 */ /* 0x001fe400078e000c */
[----:B------:R-:W-:-:S05]  /*6e80*/  @!P4 IMAD.MOV.U32 R125, RZ, RZ, R15 ;  /* 0x000000ffff7dc224 */ /* 0x000fca00078e000f */
[----:B------:R0:W5:Y:S01]  /*6e90*/  @!P4 LDG.E.U8 R222, desc[UR16][R124.64] ;  /* 0x000000107cdec981 */ /* 0x000162000c1e1100 */
[-C--:B------:R-:W-:Y:S02]  /*6ea0*/  ISETP.GE.AND P4, PT, R69, R188.reuse, PT ;  /* 0x000000bc4500720c */ /* 0x080fe40003f86270 */
[----:B------:R-:W-:Y:S02]  /*6eb0*/  PRMT R226, RZ, 0x7610, R226 ;  /* 0x00007610ffe27816 */ /* 0x000fe400000000e2 */
[----:B------:R-:W-:Y:S01]  /*6ec0*/  ISETP.GE.AND P5, PT, R74, R188, PT ;  /* 0x000000bc4a00720c */ /* 0x000fe20003fa6270 */
[----:B0-----:R-:W-:Y:S02]  /*6ed0*/  @!P0 IMAD.MOV.U32 R124, RZ, RZ, R14 ;  /* 0x000000ffff7c8224 */ /* 0x001fe400078e000e */
[----:B------:R-:W-:-:S05]  /*6ee0*/  @!P0 IMAD.MOV.U32 R125, RZ, RZ, R17 ;  /* 0x000000ffff7d8224 */ /* 0x000fca00078e0011 */
[----:B------:R0:W5:Y:S01]  /*6ef0*/  @!P0 LDG.E.U8 R224, desc[UR16][R124.64] ;  /* 0x000000107ce08981 */ /* 0x000162000c1e1100 */
        /* <DEDUP_REMOVED lines=30> */
[----:B------:R-:W-:Y:S01]  /*70e0*/  PRMT R240, RZ, 0x7610, R240 ;  /* 0x00007610fff07816 */ /* 0x000fe200000000f0 */
[----:B0-----:R-:W-:Y:S02]  /*70f0*/  @!P5 IMAD.MOV.U32 R124, RZ, RZ, R28 ;  /* 0x000000ffff7cd224 */ /* 0x001fe400078e001c */
[----:B------:R-:W-:-:S05]  /*7100*/  @!P5 IMAD.MOV.U32 R125, RZ, RZ, R31 ;  /* 0x000000ffff7dd224 */ /* 0x000fca00078e001f */
[----:B------:R0:W5:Y:S01]  /*7110*/  @!P5 LDG.E.U8 R238, desc[UR16][R124.64] ;  /* 0x000000107ceed981 */ /* 0x000162000c1e1100 */
[----:B------:R-:W-:Y:S01]  /*7120*/  PRMT R242, RZ, 0x7610, R242 ;  /* 0x00007610fff27816 */ /* 0x000fe200000000f2 */
[----:B0-----:R-:W-:Y:S02]  /*7130*/  @!P0 IMAD.MOV.U32 R124, RZ, RZ, R32 ;  /* 0x000000ffff7c8224 */ /* 0x001fe400078e0020 */
[----:B------:R-:W-:-:S05]  /*7140*/  @!P0 IMAD.MOV.U32 R125, RZ, RZ, R35 ;  /* 0x000000ffff7d8224 */ /* 0x000fca00078e0023 */
[----:B------:R0:W5:Y:S01]  /*7150*/  @!P0 LDG.E.U8 R240, desc[UR16][R124.64] ;  /* 0x000000107cf08981 */ /* 0x000162000c1e1100 */
[----:B------:R-:W-:Y:S01]  /*7160*/  ISETP.GE.AND P0, PT, R96, R188, PT ;  /* 0x000000bc6000720c */ /* 0x000fe20003f06270 */
[----:B0-----:R-:W-:Y:S02]  /*7170*/  @!P3 IMAD.MOV.U32 R124, RZ, RZ, R30 ;  /* 0x000000ffff7cb224 */ /* 0x001fe400078e001e */
[----:B------:R-:W-:-:S05]  /*7180*/  @!P3 IMAD.MOV.U32 R125, RZ, RZ, R33 ;  /* 0x000000ffff7db224 */ /* 0x000fca00078e0021 */
[----:B------:R-:W5:Y:S01]  /*7190*/  @!P3 LDG.E.U8 R242, desc[UR16][R124.64] ;  /* 0x000000107cf2b981 */ /* 0x000f62000c1e1100 */
[----:B------:R-:W-:-:S04]  /*71a0*/  ISETP.GE.AND P3, PT, R7, R188, PT ;  /* 0x000000bc0700720c */ /* 0x000fc80003f66270 */
[----:B------:R-:W-:Y:S01]  /*71b0*/  @!P0 IMAD.MOV.U32 R194, RZ, RZ, R34 ;  /* 0x000000ffffc28224 */ /* 0x000fe200078e0022 */
[----:B------:R-:W-:Y:S01]  /*71c0*/  PRMT R244, RZ, 0x7610, R244 ;  /* 0x00007610fff47816 */ /* 0x000fe200000000f4 */
[----:B------:R-:W-:Y:S01]  /*71d0*/  @!P0 IMAD.MOV.U32 R195, RZ, RZ, R37 ;  /* 0x000000ffffc38224 */ /* 0x000fe200078e0025 */
[----:B------:R-:W-:Y:S02]  /*71e0*/  PRMT R246, RZ, 0x7610, R246 ;  /* 0x00007610fff67816 */ /* 0x000fe400000000f6 */
[----:B------:R-:W-:Y:S02]  /*71f0*/  ISETP.GE.AND P4, PT, R4, R188, PT ;  /* 0x000000bc0400720c */ /* 0x000fe40003f86270 */
[----:B------:R0:W5:Y:S02]  /*7200*/  @!P0 LDG.E.U8 R244, desc[UR16][R194.64] ;  /* 0x00000010c2f48981 */ /* 0x000164000c1e1100 */
[----:B0-----:R-:W-:Y:S02]  /*7210*/  @!P3 IMAD.MOV.U32 R194, RZ, RZ, R36 ;  /* 0x000000ffffc2b224 */ /* 0x001fe400078e0024 */
[----:B------:R-:W-:-:S05]  /*7220*/  @!P3 IMAD.MOV.U32 R195, RZ, RZ, R39 ;  /* 0x000000ffffc3b224 */ /* 0x000fca00078e0027 */
[----:B------:R0:W5:Y:S01]  /*7230*/  @!P3 LDG.E.U8 R246, desc[UR16][R194.64] ;  /* 0x00000010c2f6b981 */ /* 0x000162000c1e1100 */
[----:B------:R-:W-:Y:S01]  /*7240*/  PRMT R248, RZ, 0x7610, R248 ;  /* 0x00007610fff87816 */ /* 0x000fe200000000f8 */
[----:B------:R-:W-:Y:S01]  /*7250*/  BAR.SYNC.DEFER_BLOCKING 0x0 ;  /* 0x0000000000007b1d */ /* 0x000fe20000010000 */
[----:B------:R-:W-:Y:S02]  /*7260*/  PRMT R124, RZ, 0x7610, R124 ;  /* 0x00007610ff7c7816 */ /* 0x000fe4000000007c */
[----:B------:R-:W-:Y:S02]  /*7270*/  PRMT R125, RZ, 0x7610, R125 ;  /* 0x00007610ff7d7816 */ /* 0x000fe4000000007d */
[----:B------:R-:W-:Y:S02]  /*7280*/  PRMT R251, RZ, 0x7610, R251 ;  /* 0x00007610fffb7816 */ /* 0x000fe400000000fb */
[----:B------:R-:W-:Y:S01]  /*7290*/  PRMT R249, RZ, 0x7610, R249 ;  /* 0x00007610fff97816 */ /* 0x000fe200000000f9 */
[----:B------:R-:W5:Y:S04]  /*72a0*/  @!P4 LDG.E.U8 R124, desc[UR16][R44.64] ;  /* 0x000000102c7cc981 */ /* 0x000f68000c1e1100 */
[----:B------:R-:W5:Y:S04]  /*72b0*/  @!P4 LDG.E.U8 R125, desc[UR16][R50.64] ;  /* 0x00000010327dc981 */ /* 0x000f68000c1e1100 */
[----:B------:R-:W5:Y:S04]  /*72c0*/  @!P4 LDG.E.U8 R248, desc[UR16][R40.64] ;  /* 0x0000001028f8c981 */ /* 0x000f68000c1e1100 */
[----:B------:R-:W5:Y:S04]  /*72d0*/  @!P4 LDG.E.U8 R251, desc[UR16][R46.64] ;  /* 0x000000102efbc981 */ /* 0x000f68000c1e1100 */
[----:B------:R-:W5:Y:S01]  /*72e0*/  @!P4 LDG.E.U8 R249, desc[UR16][R48.64] ;  /* 0x0000001030f9c981 */ /* 0x000f62000c1e1100 */
[----:B------:R-:W-:-:S03]  /*72f0*/  PRMT R250, RZ, 0x7610, R250 ;  /* 0x00007610fffa7816 */ /* 0x000fc600000000fa */
[----:B--2---:R1:W-:Y:S01]  /*7300*/  STS.U8 [R132+UR15+0x4800], R216 ;  /* 0x004800d884007988 */ /* 0x0043e2000800000f */
[----:B------:R-:W-:-:S03]  /*7310*/  PRMT R252, RZ, 0x7610, R252 ;  /* 0x00007610fffc7816 */ /* 0x000fc600000000fc */
[----:B---3--:R2:W-:Y:S01]  /*7320*/  STS.U8 [R132+UR15+0x4a00], R218 ;  /* 0x004a00da84007988 */ /* 0x0085e2000800000f */
[----:B------:R-:W-:-:S03]  /*7330*/  PRMT R247, RZ, 0x7610, R247 ;  /* 0x00007610fff77816 */ /* 0x000fc600000000f7 */
[----:B----4-:R3:W-:Y:S01]  /*7340*/  STS.U8 [R132+UR15+0x4c00], R220 ;  /* 0x004c00dc84007988 */ /* 0x0107e2000800000f */
[----:B------:R-:W-:-:S03]  /*7350*/  PRMT R245, RZ, 0x7610, R245 ;  /* 0x00007610fff57816 */ /* 0x000fc600000000f5 */
[----:B-----5:R4:W-:Y:S01]  /*7360*/  STS.U8 [R132+UR15+0x4e00], R222 ;  /* 0x004e00de84007988 */ /* 0x0209e2000800000f */
[----:B------:R-:W-:Y:S02]  /*7370*/  PRMT R243, RZ, 0x7610, R243 ;  /* 0x00007610fff37816 */ /* 0x000fe400000000f3 */
[----:B0-----:R-:W-:Y:S01]  /*7380*/  PRMT R195, RZ, 0x7610, R195 ;  /* 0x00007610ffc37816 */ /* 0x001fe200000000c3 */
[----:B------:R-:W5:Y:S01]  /*7390*/  @!P4 LDG.E.U8 R247, desc[UR16][R52.64] ;  /* 0x0000001034f7c981 */ /* 0x000f62000c1e1100 */
[----:B------:R-:W-:Y:S02]  /*73a0*/  PRMT R197, RZ, 0x7610, R197 ;  /* 0x00007610ffc57816 */ /* 0x000fe400000000c5 */
[----:B------:R-:W-:Y:S01]  /*73b0*/  PRMT R199, RZ, 0x7610, R199 ;  /* 0x00007610ffc77816 */ /* 0x000fe200000000c7 */
[----:B------:R-:W5:Y:S01]  /*73c0*/  @!P4 LDG.E.U8 R245, desc[UR16][R54.64] ;  /* 0x0000001036f5c981 */ /* 0x000f62000c1e1100 */
[----:B------:R-:W-:Y:S02]  /*73d0*/  PRMT R201, RZ, 0x7610, R201 ;  /* 0x00007610ffc97816 */ /* 0x000fe400000000c9 */
[----:B------:R-:W-:Y:S01]  /*73e0*/  PRMT R203, RZ, 0x7610, R203 ;  /* 0x00007610ffcb7816 */ /* 0x000fe200000000cb */
[----:B------:R-:W5:Y:S01]  /*73f0*/  @!P4 LDG.E.U8 R243, desc[UR16][R58.64] ;  /* 0x000000103af3c981 */ /* 0x000f62000c1e1100 */
[----:B------:R-:W-:-:S02]  /*7400*/  PRMT R205, RZ, 0x7610, R205 ;  /* 0x00007610ffcd7816 */ /* 0x000fc400000000cd */
[----:B------:R-:W-:Y:S01]  /*7410*/  PRMT R207, RZ, 0x7610, R207 ;  /* 0x00007610ffcf7816 */ /* 0x000fe200000000cf */
[----:B------:R-:W5:Y:S04]  /*7420*/  @!P4 LDG.E.U8 R195, desc[UR16][R60.64] ;  /* 0x000000103cc3c981 */ /* 0x000f68000c1e1100 */
[----:B------:R0:W-:Y:S01]  /*7430*/  STS.U8 [R97+UR15+0x4880], R224 ;  /* 0x004880e061007988 */ /* 0x0001e2000800000f */
        /* <DEDUP_REMOVED lines=9> */
[----:B------:R-:W5:Y:S04]  /*74d0*/  @!P4 LDG.E.U8 R201, desc[UR16][R70.64] ;  /* 0x0000001046c9c981 */ /* 0x000f68000c1e1100 */
[----:B------:R0:W-:Y:S01]  /*74e0*/  STS.U8 [R97+UR15+0x4c80], R228 ;  /* 0x004c80e461007988 */ /* 0x0001e2000800000f */
        /* <DEDUP_REMOVED lines=9> */
[----:B------:R-:W5:Y:S01]  /*7580*/  @!P4 LDG.E.U8 R207, desc[UR16][R78.64] ;  /* 0x000000104ecfc981 */ /* 0x000f62000c1e1100 */
[----:B------:R-:W-:Y:S02]  /*7590*/  PRMT R233, RZ, 0x7610, R233 ;  /* 0x00007610ffe97816 */ /* 0x000fe400000000e9 */
[----:B------:R-:W-:Y:S01]  /*75a0*/  PRMT R235, RZ, 0x7610, R235 ;  /* 0x00007610ffeb7816 */ /* 0x000fe200000000eb */
[----:B------:R-:W5:Y:S01]  /*75b0*/  @!P4 LDG.E.U8 R209, desc[UR16][R82.64] ;  /* 0x0000001052d1c981 */ /* 0x000f62000c1e1100 */
[----:B------:R-:W-:Y:S02]  /*75c0*/  PRMT R237, RZ, 0x7610, R237 ;  /* 0x00007610ffed7816 */ /* 0x000fe400000000ed */
[----:B------:R-:W-:Y:S01]  /*75d0*/  PRMT R239, RZ, 0x7610, R239 ;  /* 0x00007610ffef7816 */ /* 0x000fe200000000ef */
[----:B------:R-:W5:Y:S04]  /*75e0*/  @!P4 LDG.E.U8 R211, desc[UR16][R84.64] ;  /* 0x0000001054d3c981 */ /* 0x000f68000c1e1100 */
[----:B------:R0:W-:Y:S01]  /*75f0*/  STS.U8 [R186+UR15+0x4900], R232 ;  /* 0x004900e8ba007988 */ /* 0x0001e2000800000f */
        /* <DEDUP_REMOVED lines=20> */
[----:B-1----:R-:W-:-:S03]  /*7740*/  PRMT R216, RZ, 0x7610, R216 ;  /* 0x00007610ffd87816 */ /* 0x002fc600000000d8 */
[----:B------:R1:W-:Y:S01]  /*7750*/  STS.U8 [R186+UR15+0x4f00], R238 ;  /* 0x004f00eeba007988 */ /* 0x0003e2000800000f */
[----:B--2---:R-:W-:Y:S02]  /*7760*/  PRMT R218, RZ, 0x7610, R218 ;  /* 0x00007610ffda7816 */ /* 0x004fe400000000da */
[----:B---3--:R-:W-:Y:S01]  /*7770*/  PRMT R220, RZ, 0x7610, R220 ;  /* 0x00007610ffdc7816 */ /* 0x008fe200000000dc */
[----:B------:R-:W2:Y:S01]  /*7780*/  @!P4 LDG.E.U8 R225, desc[UR16][R102.64] ;  /* 0x0000001066e1c981 */ /* 0x000ea2000c1e1100 */
[----:B----4-:R-:W-:Y:S02]  /*7790*/  PRMT R222, RZ, 0x7610, R222 ;  /* 0x00007610ffde7816 */ /* 0x010fe400000000de */
[----:B0-----:R-:W-:Y:S01]  /*77a0*/  PRMT R224, RZ, 0x7610, R224 ;  /* 0x00007610ffe07816 */ /* 0x001fe200000000e0 */
[----:B------:R-:W3:Y:S01]  /*77b0*/  @!P4 LDG.E.U8 R227, desc[UR16][R104.64] ;  /* 0x0000001068e3c981 */ /* 0x000ee2000c1e1100 */
[----:B------:R-:W-:Y:S02]  /*77c0*/  PRMT R226, RZ, 0x7610, R226 ;  /* 0x00007610ffe27816 */ /* 0x000fe400000000e2 */
[----:B------:R-:W-:Y:S01]  /*77d0*/  PRMT R228, RZ, 0x7610, R228 ;  /* 0x00007610ffe47816 */ /* 0x000fe200000000e4 */
[----:B------:R-:W4:Y:S01]  /*77e0*/  @!P4 LDG.E.U8 R229, desc[UR16][R106.64] ;  /* 0x000000106ae5c981 */ /* 0x000f22000c1e1100 */
[----:B------:R-:W-:-:S02]  /*77f0*/  PRMT R230, RZ, 0x7610, R230 ;  /* 0x00007610ffe67816 */ /* 0x000fc400000000e6 */
[----:B------:R-:W-:Y:S01]  /*7800*/  PRMT R232, RZ, 0x7610, R232 ;  /* 0x00007610ffe87816 */ /* 0x000fe200000000e8 */
[----:B------:R-:W4:Y:S04]  /*7810*/  @!P4 LDG.E.U8 R231, desc[UR16][R108.64] ;  /* 0x000000106ce7c981 */ /* 0x000f28000c1e1100 */
[----:B------:R0:W-:Y:S01]  /*7820*/  STS.U8 [R187+UR15+0x4980], R240 ;  /* 0x004980f0bb007988 */ /* 0x0001e2000800000f */
[----:B------:R-:W-:Y:S02]  /*7830*/  PRMT R234, RZ, 0x7610, R234 ;  /* 0x00007610ffea7816 */ /* 0x000fe400000000ea */
[----:B------:R-:W-:Y:S01]  /*7840*/  PRMT R236, RZ, 0x7610, R236 ;  /* 0x00007610ffec7816 */ /* 0x000fe200000000ec */
[----:B------:R-:W4:Y:S01]  /*7850*/  @!P4 LDG.E.U8 R233, desc[UR16][R110.64] ;  /* 0x000000106ee9c981 */ /* 0x000f22000c1e1100 */
[----:B-1----:R-:W-:-:S03]  /*7860*/  PRMT R238, RZ, 0x7610, R238 ;  /* 0x00007610ffee7816 */ /* 0x002fc600000000ee */
[----:B------:R-:W4:Y:S04]  /*7870*/  @!P4 LDG.E.U8 R235, desc[UR16][R112.64] ;  /* 0x0000001070ebc981 */ /* 0x000f28000c1e1100 */
[----:B------:R-:W4:Y:S04]  /*7880*/  @!P4 LDG.E.U8 R237, desc[UR16][R114.64] ;  /* 0x0000001072edc981 */ /* 0x000f28000c1e1100 */
[----:B------:R1:W-:Y:S04]  /*7890*/  STS.U8 [R187+UR15+0x4b80], R242 ;  /* 0x004b80f2bb007988 */ /* 0x0003e8000800000f */
[----:B------:R-:W4:Y:S04]  /*78a0*/  @!P4 LDG.E.U8 R239, desc[UR16][R116.64] ;  /* 0x0000001074efc981 */ /* 0x000f28000c1e1100 */
[----:B------:R1:W-:Y:S01]  /*78b0*/  STS.U8 [R187+UR15+0x4d80], R244 ;  /* 0x004d80f4bb007988 */ /* 0x0003e2000800000f */
[----:B0-----:R-:W-:-:S02]  /*78c0*/  PRMT R240, RZ, 0x7610, R240 ;  /* 0x00007610fff07816 */ /* 0x001fc400000000f0 */
[----:B-1----:R-:W-:Y:S01]  /*78d0*/  PRMT R242, RZ, 0x7610, R242 ;  /* 0x00007610fff27816 */ /* 0x002fe200000000f2 */
[----:B------:R-:W4:Y:S04]  /*78e0*/  @!P4 LDG.E.U8 R241, desc[UR16][R118.64] ;  /* 0x0000001076f1c981 */ /* 0x000f28000c1e1100 */
[----:B------:R-:W4:Y:S04]  /*78f0*/  @!P4 LDG.E.U8 R194, desc[UR16][R120.64] ;  /* 0x0000001078c2c981 */ /* 0x000f28000c1e1100 */
[----:B------:R-:W4:Y:S04]  /*7900*/  @!P4 LDG.E.U8 R196, desc[UR16][R122.64] ;  /* 0x000000107ac4c981 */ /* 0x000f28000c1e1100 */
[----:B------:R0:W-:Y:S01]  /*7910*/  STS.U8 [R187+UR15+0x4f80], R246 ;  /* 0x004f80f6bb007988 */ /* 0x0001e2000800000f */
[----:B------:R-:W-:-:S03]  /*7920*/  PRMT R244, RZ, 0x7610, R244 ;  /* 0x00007610fff47816 */ /* 0x000fc600000000f4 */
[----:B------:R-:W4:Y:S04]  /*7930*/  @!P4 LDG.E.U8 R198, desc[UR16][R126.64] ;  /* 0x000000107ec6c981 */ /* 0x000f28000c1e1100 */
[----:B------:R-:W4:Y:S01]  /*7940*/  @!P4 LDG.E.U8 R200, desc[UR16][R128.64] ;  /* 0x0000001080c8c981 */ /* 0x000f22000c1e1100 */
[----:B0-----:R-:W-:-:S03]  /*7950*/  PRMT R246, RZ, 0x7610, R246 ;  /* 0x00007610fff67816 */ /* 0x001fc600000000f6 */
[----:B------:R-:W4:Y:S04]  /*7960*/  @!P4 LDG.E.U8 R202, desc[UR16][R130.64] ;  /* 0x0000001082cac981 */ /* 0x000f28000c1e1100 */
[----:B------:R-:W4:Y:S04]  /*7970*/  @!P4 LDG.E.U8 R204, desc[UR16][R134.64] ;  /* 0x0000001086ccc981 */ /* 0x000f28000c1e1100 */
[----:B------:R-:W4:Y:S04]  /*7980*/  @!P4 LDG.E.U8 R206, desc[UR16][R136.64] ;  /* 0x0000001088cec981 */ /* 0x000f28000c1e1100 */
[----:B------:R-:W4:Y:S04]  /*7990*/  @!P4 LDG.E.U8 R208, desc[UR16][R138.64] ;  /* 0x000000108ad0c981 */ /* 0x000f28000c1e1100 */
[----:B------:R0:W-:Y:S04]  /*79a0*/  STS.U8 [R132+UR15+0x2100], R124 ;  /* 0x0021007c84007988 */ /* 0x0001e8000800000f */
[----:B------:R1:W-:Y:S04]  /*79b0*/  STS.U8 [R132+UR15+0x2400], R125 ;  /* 0x0024007d84007988 */ /* 0x0003e8000800000f */
[----:B------:R1:W-:Y:S01]  /*79c0*/  STS.U8 [R132+UR15+0x2000], R248 ;  /* 0x002000f884007988 */ /* 0x0003e2000800000f */
[----:B0-----:R-:W-:-:S03]  /*79d0*/  @!P4 IMAD.MOV.U32 R124, RZ, RZ, R180 ;  /* 0x000000ffff7cc224 */ /* 0x001fc600078e00b4 */
[----:B------:R0:W-:Y:S01]  /*79e0*/  STS.U8 [R132+UR15+0x2200], R251 ;  /* 0x002200fb84007988 */ /* 0x0001e2000800000f */
[----:B-1----:R-:W-:-:S03]  /*79f0*/  @!P4 IMAD.MOV.U32 R125, RZ, RZ, R181 ;  /* 0x000000ffff7dc224 */ /* 0x002fc600078e00b5 */
[----:B------:R1:W-:Y:S04]  /*7a00*/  STS.U8 [R132+UR15+0x2300], R249 ;  /* 0x002300f984007988 */ /* 0x0003e8000800000f */
[----:B------:R1:W4:Y:S01]  /*7a10*/  @!P4 LDG.E.U8 R250, desc[UR16][R124.64] ;  /* 0x000000107cfac981 */ /* 0x000322000c1e1100 */
[----:B------:R-:W-:Y:S02]  /*7a20*/  PRMT R248, RZ, 0x7610, R248 ;  /* 0x00007610fff87816 */ /* 0x000fe400000000f8 */
[----:B0-----:R-:W-:Y:S01]  /*7a30*/  PRMT R251, RZ, 0x7610, R251 ;  /* 0x00007610fffb7816 */ /* 0x001fe200000000fb */
[----:B------:R-:W4:Y:S01]  /*7a40*/  @!P4 LDG.E.U8 R210, desc[UR16][R140.64] ;  /* 0x000000108cd2c981 */ /* 0x000f22000c1e1100 */
[----:B-1----:R-:W-:-:S03]  /*7a50*/  PRMT R249, RZ, 0x7610, R249 ;  /* 0x00007610fff97816 */ /* 0x002fc600000000f9 */
[----:B------:R-:W4:Y:S01]  /*7a60*/  @!P4 LDG.E.U8 R212, desc[UR16][R142.64] ;  /* 0x000000108ed4c981 */ /* 0x000f22000c1e1100 */
[----:B------:R-:W-:Y:S02]  /*7a70*/  @!P4 IMAD.MOV.U32 R124, RZ, RZ, R182 ;  /* 0x000000ffff7cc224 */ /* 0x000fe400078e00b6 */
[----:B------:R-:W-:Y:S01]  /*7a80*/  @!P4 IMAD.MOV.U32 R125, RZ, RZ, R183 ;  /* 0x000000ffff7dc224 */ /* 0x000fe200078e00b7 */
[----:B------:R-:W4:Y:S04]  /*7a90*/  @!P4 LDG.E.U8 R214, desc[UR16][R144.64] ;  /* 0x0000001090d6c981 */ /* 0x000f28000c1e1100 */
[----:B------:R0:W4:Y:S04]  /*7aa0*/  @!P4 LDG.E.U8 R252, desc[UR16][R124.64] ;  /* 0x000000107cfcc981 */ /* 0x000128000c1e1100 */
[----:B------:R-:W4:Y:S04]  /*7ab0*/  @!P4 LDG.E.U8 R216, desc[UR16][R146.64] ;  /* 0x0000001092d8c981 */ /* 0x000f28000c1e1100 */
[----:B------:R-:W4:Y:S01]  /*7ac0*/  @!P4 LDG.E.U8 R218, desc[UR16][R148.64] ;  /* 0x0000001094dac981 */ /* 0x000f22000c1e1100 */
[----:B0-----:R-:W-:-:S02]  /*7ad0*/  @!P4 IMAD.MOV.U32 R124, RZ, RZ, R184 ;  /* 0x000000ffff7cc224 */ /* 0x001fc400078e00b8 */
[----:B------:R-:W-:Y:S01]  /*7ae0*/  @!P4 IMAD.MOV.U32 R125, RZ, RZ, R185 ;  /* 0x000000ffff7dc224 */ /* 0x000fe200078e00b9 */
[----:B------:R-:W4:Y:S04]  /*7af0*/  @!P4 LDG.E.U8 R220, desc[UR16][R150.64] ;  /* 0x0000001096dcc981 */ /* 0x000f28000c1e1100 */
        /* <DEDUP_REMOVED lines=34> */
[----:B------:R-:W-:-:S03]  /*7d20*/  ULEA UR13, UR14, UR15, 0x3 ;  /* 0x0000000f0e0d7291 */ /* 0x000fc6000f8e18ff */
[----:B--2---:R0:W-:Y:S04]  /*7d30*/  STS.U8 [R132+UR15+0x3700], R225 ;  /* 0x003700e184007988 */ /* 0x0041e8000800000f */
[----:B---3--:R0:W-:Y:S04]  /*7d40*/  STS.U8 [R132+UR15+0x3800], R227 ;  /* 0x003800e384007988 */ /* 0x0081e8000800000f */
[----:B----4-:R0:W-:Y:S04]  /*7d50*/  STS.U8 [R132+UR15+0x3900], R229 ;  /* 0x003900e584007988 */ /* 0x0101e8000800000f */
        /* <DEDUP_REMOVED lines=39> */
[----:B-1----:R-:W1:Y:S01]  /*7fd0*/  FENCE.VIEW.ASYNC.S ;  /* 0x00000000000073c6 */ /* 0x002e620000000000 */
[----:B------:R-:W-:Y:S01]  /*7fe0*/  UIADD3 UR13, UPT, UPT, UR13, 0x5000, URZ ;  /* 0x000050000d0d7890 */ /* 0x000fe2000fffe0ff */
[----:B------:R-:W-:Y:S01]  /*7ff0*/  UMOV UR4, UR5 ;  /* 0x0000000500047c82 */ /* 0x000fe20008000000 */
[----:B-1----:R-:W-:Y:S06]  /*8000*/  BAR.SYNC.DEFER_BLOCKING 0x0 ;  /* 0x0000000000007b1d */ /* 0x002fec0000010000 */
[----:B------:R-:W-:Y:S05]  /*8010*/  @P1 BRA `(.L_x_9) ;  /* 0x0000000000281947 */ /* 0x000fea0003800000 */
[----:B------:R-:W-:Y:S01]  /*8020*/  UMOV UR6, UR13 ;  /* 0x0000000d00067c82 */ /* 0x000fe20008000000 */
[----:B------:R-:W-:Y:S01]  /*8030*/  UMOV UR7, URZ ;  /* 0x000000ff00077c82 */ /* 0x000fe20008000000 */
[----:B------:R-:W-:Y:S01]  /*8040*/  UMOV UR9, 0x80004020 ;  /* 0x8000402000097882 */ /* 0x000fe20000000000 */
[----:B------:R-:W-:Y:S01]  /*8050*/  UMOV UR11, 0xc0004010 ;  /* 0xc0004010000b7882 */ /* 0x000fe20000000000 */
[----:B------:R-:W-:Y:S01]  /*8060*/  UMOV UR20, 0x0 ;  /* 0x0000000000147882 */ /* 0x000fe20000000000 */
[----:B------:R-:W-:Y:S01]  /*8070*/  UMOV UR21, 0x4408010 ;  /* 0x0440801000157882 */ /* 0x000fe20000000000 */
[----:B------:R-:W-:Y:S01]  /*8080*/  UMOV UR5, UR6 ;  /* 0x0000000600057c82 */ /* 0x000fe20008000000 */
[----:B------:R1:W-:Y:S01]  /*8090*/  UTCQMMA gdesc[UR8], gdesc[UR10], tmem[UR18], tmem[UR20], idesc[UR21], UPT ;  /* 0x00ff140a080075ea */ /* 0x0003e2000b800312 */
[----:B------:R1:W-:Y:S01]  /*80a0*/  UTCBAR [UR5], URZ ;  /* 0x000000ff050073e9 */ /* 0x0003e200080000ff */
[----:B------:R-:W-:Y:S02]  /*80b0*/  NOP ;  /* 0x0000000000007918 */ /* 0x000fe40000000000 */
.L_x_9:
[----:B------:R-:W-:Y:S01]  /*80c0*/  VIADD R193, R193, 0xffffffff ;  /* 0xffffffffc1c17836 */ /* 0x000fe20000000000 */
[----:B------:R-:W-:Y:S01]  /*80d0*/  UIADD3 UR14, UPT, UPT, UR14, 0x1, URZ ;  /* 0x000000010e0e7890 */ /* 0x000fe2000fffe0ff */
[----:B------:R-:W-:Y:S02]  /*80e0*/  IMAD.U32 R125, RZ, RZ, UR4 ;  /* 0x00000004ff7d7e24 */ /* 0x000fe4000f8e00ff */
[----:B------:R-:W-:Y:S01]  /*80f0*/  VIADD R188, R188, 0xffffffe0 ;  /* 0xffffffe0bcbc7836 */ /* 0x000fe20000000000 */
[----:B------:R-:W-:Y:S01]  /*8100*/  ISETP.NE.U32.AND P0, PT, R193, RZ, PT ;  /* 0x000000ffc100720c */ /* 0x000fe20003f05070 */
[----:B------:R-:W-:-:S04]  /*8110*/  UISETP.GT.AND UP1, UPT, UR14, 0x1, UPT ;  /* 0x000000010e00788c */ /* 0x000fc8000bf24270 */
[----:B-1----:R-:W-:Y:S02]  /*8120*/  USEL UR5, URZ, 0x1, !UP1 ;  /* 0x00000001ff057887 */ /* 0x002fe4000c800000 */
[----:B------:R-:W-:Y:S02]  /*8130*/  USEL UR14, UR14, URZ, !UP1 ;  /* 0x000000ff0e0e7287 */ /* 0x000fe4000c800000 */
[----:B------:R-:W-:-:S04]  /*8140*/  ULOP3.LUT UR5, UR4, UR5, URZ, 0x3c, !UPT ;  /* 0x0000000504057292 */ /* 0x000fc8000f8e3cff */
[----:B------:R-:W-:Y:S08]  /*8150*/  @P0 BRA `(.L_x_10) ;  /* 0xffffffe000680947 */ /* 0x000ff0000383ffff */
.L_x_7:
[----:B------:R-:W-:Y:S01]  /*8160*/  ISETP.GE.AND P0, PT, R38, 0x20, PT ;  /* 0x000000202600780c */ /* 0x000fe20003f06270 */
[----:B------:R-:W1:Y:S01]  /*8170*/  LDCU.128 UR8, c[0x0][0x390] ;  /* 0x00007200ff0877ac */ /* 0x000e620008000c00 */
[----:B------:R-:W-:-:S11]  /*8180*/  IMAD.SHL.U32 R134, R3, 0x10, RZ ;  /* 0x0000001003867824 */ /* 0x000fd600078e00ff */
[----:B------:R-:W-:Y:S05]  /*8190*/  @!P0 BRA `(.L_x_11) ;  /* 0x0000000000108947 */ /* 0x000fea0003800000 */
[----:B------:R-:W-:-:S06]  /*81a0*/  USHF.L.U32 UR4, UR4, 0x1f, URZ ;  /* 0x0000001f04047899 */ /* 0x000fcc00080006ff */
[----:B------:R-:W-:-:S04]  /*81b0*/  IMAD.U32 R4, RZ, RZ, UR4 ;  /* 0x00000004ff047e24 */ /* 0x000fc8000f8e00ff */
[----:B------:R-:W2:Y:S02]  /*81c0*/  SYNCS.PHASECHK.TRANS64.TRYWAIT P0, [UR13], R4 ;  /* 0x00000004ff0075a7 */ /* 0x000ea4000800110d */
[----:B--2---:R-:W-:Y:S05]  /*81d0*/  @!P0 BRA `(.L_x_12) ;  /* 0x0000005800ac8947 */ /* 0x004fea0003800000 */
.L_x_11:
[----:B------:R-:W-:Y:S01]  /*81e0*/  BAR.SYNC.DEFER_BLOCKING 0x0 ;  /* 0x0000000000007b1d */ /* 0x000fe20000010000 */
[C---:B------:R-:W-:Y:S01]  /*81f0*/  IMAD.SHL.U32 R135, R3.reuse, 0x80, RZ ;  /* 0x0000008003877824 */ /* 0x040fe200078e00ff */
[----:B------:R-:W-:Y:S01]  /*8200*/  LOP3.LUT R134, R134, 0xf0, RZ, 0xc0, !PT ;  /* 0x000000f086867812 */ /* 0x000fe200078ec0ff */
[----:B------:R-:W-:Y:S01]  /*8210*/  IMAD.U32 R136, RZ, RZ, UR19 ;  /* 0x00000013ff887e24 */ /* 0x000fe2000f8e00ff */
[----:B-1----:R-:W-:Y:S01]  /*8220*/  ISETP.GE.AND P0, PT, R2, UR10, PT ;  /* 0x0000000a02007c0c */ /* 0x002fe2000bf06270 */
[----:B------:R-:W-:Y:S01]  /*8230*/  IMAD.SHL.U32 R3, R3, 0x8, RZ ;  /* 0x0000000803037824 */ /* 0x000fe200078e00ff */
[----:B------:R-:W1:Y:S01]  /*8240*/  LDCU UR4, c[0x0][0x39c] ;  /* 0x00007380ff0477ac */ /* 0x000e620008000800 */
[----:B------:R-:W-:Y:S02]  /*8250*/  LOP3.LUT R135, R135, 0x800, RZ, 0xc0, !PT ;  /* 0x0000080087877812 */ /* 0x000fe400078ec0ff */
[----:B------:R-:W-:Y:S01]  /*8260*/  LOP3.LUT R133, R133, 0x100, R136, 0xf8, !PT ;  /* 0x0000010085857812 */ /* 0x000fe200078ef888 */
[----:B------:R-:W2:Y:S01]  /*8270*/  LDCU UR5, c[0x0][0x39c] ;  /* 0x00007380ff0577ac */ /* 0x000ea20008000800 */
[----:B------:R-:W-:-:S02]  /*8280*/  IADD3 R134, PT, PT, R134, UR15, R135 ;  /* 0x0000000f86867c10 */ /* 0x000fc4000fffe087 */
[----:B------:R-:W-:Y:S01]  /*8290*/  LOP3.LUT R3, R3, 0x300, RZ, 0xc0, !PT ;  /* 0x0000030003037812 */ /* 0x000fe200078ec0ff */
[----:B------:R-:W3:Y:S01]  /*82a0*/  LDCU UR6, c[0x0][0x39c] ;  /* 0x00007380ff0677ac */ /* 0x000ee20008000800 */
[----:B------:R-:W-:Y:S02]  /*82b0*/  LOP3.LUT R0, R0, R133, RZ, 0xfc, !PT ;  /* 0x0000008500007212 */ /* 0x000fe400078efcff */
[----:B0-----:R-:W-:Y:S01]  /*82c0*/  LEA R132, R132, UR15, 0x4 ;  /* 0x0000000f84847c11 */ /* 0x001fe2000f8e20ff */
[----:B------:R-:W-:Y:S01]  /*82d0*/  IMAD.IADD R133, R3, 0x1, R134 ;  /* 0x0000000103857824 */ /* 0x000fe200078e0286 */
[C---:B------:R-:W-:Y:S02]  /*82e0*/  LOP3.LUT R136, R0.reuse, 0x2, RZ, 0xfc, !PT ;  /* 0x0000000200887812 */ /* 0x040fe400078efcff */
[C---:B------:R-:W-:Y:S02]  /*82f0*/  LOP3.LUT R134, R0.reuse, 0x6, RZ, 0xfc, !PT ;  /* 0x0000000600867812 */ /* 0x040fe400078efcff */
[----:B------:R-:W-:Y:S01]  /*8300*/  LOP3.LUT R3, R0, 0xfe, RZ, 0xfc, !PT ;  /* 0x000000fe00037812 */ /* 0x000fe200078efcff */
[----:B------:R-:W0:Y:S02]  /*8310*/  @!P2 SYNCS.CCTL.IV [UR15+0x5000] ;  /* 0x00500000ff00a9b1 */ /* 0x000e24000800000f */
[----:B0-----:R-:W-:Y:S01]  /*8320*/  BAR.SYNC.DEFER_BLOCKING 0x0 ;  /* 0x0000000000007b1d */ /* 0x001fe20000010000 */
[----:B------:R-:W-:-:S02]  /*8330*/  ISETP.LT.AND P5, PT, R136, UR11, !P0 ;  /* 0x0000000b88007c0c */ /* 0x000fc4000c7a1270 */
[----:B------:R-:W-:Y:S02]  /*8340*/  ISETP.LT.AND P3, PT, R134, UR11, !P0 ;  /* 0x0000000b86007c0c */ /* 0x000fe4000c761270 */
[----:B-1----:R-:W-:Y:S01]  /*8350*/  ISETP.LT.AND P1, PT, R3, UR4, !P0 ;  /* 0x0000000403007c0c */ /* 0x002fe2000c721270 */
[----:B------:R-:W0:Y:S01]  /*8360*/  LDCU UR4, c[0x0][0x3b4] ;  /* 0x00007680ff0477ac */ /* 0x000e220008000800 */
[----:B------:R-:W-:Y:S01]  /*8370*/  LOP3.LUT R135, R0, 0x4, RZ, 0xfc, !PT ;  /* 0x0000000400877812 */ /* 0x000fe200078efcff */
[----:B------:R-:W-:Y:S01]  /*8380*/  LDTM.16dp32bit_t0_t15.x128 R4, tmem[UR12] ;  /* 0x0000000c000479ee */ /* 0x000fe20008b80000 */
[----:B------:R-:W1:Y:S02]  /*8390*/  LDTM.16dp32bit_t16_t31.x128 R4, tmem[UR12+0x80] ;  /* 0x0000800c000479ee */ /* 0x000e640008ba0000 */
[----:B------:R-:W-:Y:S01]  /*83a0*/  ISETP.LT.AND P4, PT, R135, UR11, !P0 ;  /* 0x0000000b87007c0c */ /* 0x000fe2000c781270 */
[----:B------:R-:W4:Y:S01]  /*83b0*/  @!P2 SYNCS.CCTL.IV [UR15+0x5008] ;  /* 0x00500800ff00a9b1 */ /* 0x000f22000800000f */
[----:B------:R-:W-:Y:S01]  /*83c0*/  NOP ;  /* 0x0000000000007918 */ /* 0x000fe20000000000 */
[----:B-1----:R-:W-:-:S02]  /*83d0*/  F2FP.SATFINITE.E4M3.F32.PACK_AB_MERGE_C R4, R5, R4, RZ ;  /* 0x000000040504723e */ /* 0x002fc400048070ff */
[----:B------:R-:W-:Y:S02]  /*83e0*/  F2FP.SATFINITE.E4M3.F32.PACK_AB_MERGE_C R6, R7, R6, RZ ;  /* 0x000000060706723e */ /* 0x000fe400048070ff */
[----:B------:R-:W-:Y:S02]  /*83f0*/  F2FP.SATFINITE.E4M3.F32.PACK_AB_MERGE_C R8, R9, R8, RZ ;  /* 0x000000080908723e */ /* 0x000fe400048070ff */
[----:B------:R-:W-:Y:S02]  /*8400*/  F2FP.SATFINITE.E4M3.F32.PACK_AB_MERGE_C R12, R13, R12, RZ ;  /* 0x0000000c0d0c723e */ /* 0x000fe400048070ff */
[----:B------:R-:W-:Y:S02]  /*8410*/  F2FP.SATFINITE.E4M3.F32.PACK_AB_MERGE_C R14, R15, R14, RZ ;  /* 0x0000000e0f0e723e */ /* 0x000fe400048070ff */
[----:B------:R-:W-:Y:S02]  /*8420*/  F2FP.SATFINITE.E4M3.F32.PACK_AB_MERGE_C R16, R17, R16, RZ ;  /* 0x000000101110723e */ /* 0x000fe400048070ff */
[----:B------:R-:W-:-:S02]  /*8430*/  F2FP.SATFINITE.E4M3.F32.PACK_AB_MERGE_C R22, R23, R22, RZ ;  /* 0x000000161716723e */ /* 0x000fc400048070ff */
[----:B------:R-:W-:Y:S02]  /*8440*/  F2FP.SATFINITE.E4M3.F32.PACK_AB_MERGE_C R26, R27, R26, RZ ;  /* 0x0000001a1b1a723e */ /* 0x000fe400048070ff */
[----:B------:R-:W-:Y:S02]  /*8450*/  LOP3.LUT R23, R4, 0xffff, RZ, 0xc0, !PT ;  /* 0x0000ffff04177812 */ /* 0x000fe400078ec0ff */
[----:B------:R-:W-:Y:S02]  /*8460*/  LOP3.LUT R134, R6, 0xffff, RZ, 0xc0, !PT ;  /* 0x0000ffff06867812 */ /* 0x000fe400078ec0ff */
[----:B------:R-:W-:Y:S02]  /*8470*/  LOP3.LUT R136, R8, 0xffff, RZ, 0xc0, !PT ;  /* 0x0000ffff08887812 */ /* 0x000fe400078ec0ff */
        /* <DEDUP_REMOVED lines=9> */
[----:B------:R-:W-:Y:S02]  /*8510*/  F2FP.SATFINITE.E4M3.F32.PACK_AB_MERGE_C R38, R39, R38, RZ ;  /* 0x000000262726723e */ /* 0x000fe400048070ff */
[----:B------:R-:W-:Y:S02]  /*8520*/  F2FP.SATFINITE.E4M3.F32.PACK_AB_MERGE_C R40, R41, R40, RZ ;  /* 0x000000282928723e */ /* 0x000fe400048070ff */
[----:B------:R-:W-:Y:S02]  /*8530*/  F2FP.SATFINITE.E4M3.F32.PACK_AB_MERGE_C R44, R45, R44, RZ ;  /* 0x0000002c2d2c723e */ /* 0x000fe400048070ff */
[----:B------:R-:W-:Y:S02]  /*8540*/  F2FP.SATFINITE.E4M3.F32.PACK_AB_MERGE_C R46, R47, R46, RZ ;  /* 0x0000002e2f2e723e */ /* 0x000fe400048070ff */
[----:B------:R-:W-:-:S02]  /*8550*/  F2FP.SATFINITE.E4M3.F32.PACK_AB_MERGE_C R48, R49, R48, RZ ;  /* 0x000000303130723e */ /* 0x000fc400048070ff */
[----:B------:R-:W-:Y:S02]  /*8560*/  F2FP.SATFINITE.E4M3.F32.PACK_AB_MERGE_C R34, R35, R34, RZ ;  /* 0x000000222322723e */ /* 0x000fe400048070ff */
[--C-:B------:R-:W-:Y:S02]  /*8570*/  PRMT R3, R136, 0x3340, R1.reuse ;  /* 0x0000334088037816 */ /* 0x100fe40000000001 */
[----:B------:R-:W-:Y:S02]  /*8580*/  PRMT R4, R23, 0x3340, R134 ;  /* 0x0000334017047816 */ /* 0x000fe40000000086 */
[----:B------:R-:W-:Y:S02]  /*8590*/  PRMT R5, R140, 0x3340, R1 ;  /* 0x000033408c057816 */ /* 0x000fe40000000001 */
[----:B------:R-:W-:Y:S02]  /*85a0*/  PRMT R6, R27, 0x3340, R138 ;  /* 0x000033401b067816 */ /* 0x000fe4000000008a */
[----:B------:R-:W-:-:S02]  /*85b0*/  LOP3.LUT R35, R28, 0xffff, RZ, 0xc0, !PT ;  /* 0x0000ffff1c237812 */ /* 0x000fc400078ec0ff */
[----:B------:R-:W-:Y:S02]  /*85c0*/  LOP3.LUT R146, R30, 0xffff, RZ, 0xc0, !PT ;  /* 0x0000ffff1e927812 */ /* 0x000fe400078ec0ff */
[----:B------:R-:W-:Y:S02]  /*85d0*/  LOP3.LUT R148, R32, 0xffff, RZ, 0xc0, !PT ;  /* 0x0000ffff20947812 */ /* 0x000fe400078ec0ff */
[----:B------:R-:W-:Y:S02]  /*85e0*/  LOP3.LUT R31, R20, 0xffff, RZ, 0xc0, !PT ;  /* 0x0000ffff141f7812 */ /* 0x000fe400078ec0ff */
[----:B------:R-:W-:Y:S02]  /*85f0*/  LOP3.LUT R142, R22, 0xffff, RZ, 0xc0, !PT ;  /* 0x0000ffff168e7812 */ /* 0x000fe400078ec0ff */
[----:B------:R-:W-:Y:S02]  /*8600*/  LOP3.LUT R144, R24, 0xffff, RZ, 0xc0, !PT ;  /* 0x0000ffff18907812 */ /* 0x000fe400078ec0ff */
[----:B------:R-:W-:-:S02]  /*8610*/  LOP3.LUT R36, R36, 0xffff, RZ, 0xc0, !PT ;  /* 0x0000ffff24247812 */ /* 0x000fc400078ec0ff */
[----:B------:R-:W-:Y:S02]  /*8620*/  LOP3.LUT R37, R38, 0xffff, RZ, 0xc0, !PT ;  /* 0x0000ffff26257812 */ /* 0x000fe400078ec0ff */
[----:B------:R-:W-:Y:S02]  /*8630*/  LOP3.LUT R40, R40, 0xffff, RZ, 0xc0, !PT ;  /* 0x0000ffff28287812 */ /* 0x000fe400078ec0ff */
[----:B------:R-:W-:Y:S02]  /*8640*/  LOP3.LUT R44, R44, 0xffff, RZ, 0xc0, !PT ;  /* 0x0000ffff2c2c7812 */ /* 0x000fe400078ec0ff */
[----:B------:R-:W-:Y:S02]  /*8650*/  LOP3.LUT R39, R46, 0xffff, RZ, 0xc0, !PT ;  /* 0x0000ffff2e277812 */ /* 0x000fe400078ec0ff */
[----:B------:R-:W-:Y:S02]  /*8660*/  LOP3.LUT R48, R48, 0xffff, RZ, 0xc0, !PT ;  /* 0x0000ffff30307812 */ /* 0x000fe400078ec0ff */
        /* <DEDUP_REMOVED lines=8> */
[----:B------:R-:W-:Y:S02]  /*86f0*/  F2FP.SATFINITE.E4M3.F32.PACK_AB_MERGE_C R72, R73, R72, RZ ;  /* 0x000000484948723e */ /* 0x000fe400048070ff */
[----:B------:R-:W-:Y:S02]  /*8700*/  F2FP.SATFINITE.E4M3.F32.PACK_AB_MERGE_C R76, R77, R76, RZ ;  /* 0x0000004c4d4c723e */ /* 0x000fe400048070ff */
[----:B------:R-:W-:Y:S02]  /*8710*/  F2FP.SATFINITE.E4M3.F32.PACK_AB_MERGE_C R78, R79, R78, RZ ;  /* 0x0000004e4f4e723e */ /* 0x000fe400048070ff */
[----:B------:R-:W-:Y:S02]  /*8720*/  F2FP.SATFINITE.E4M3.F32.PACK_AB_MERGE_C R80, R81, R80, RZ ;  /* 0x000000505150723e */ /* 0x000fe400048070ff */
[----:B------:R-:W-:-:S02]  /*8730*/  PRMT R3, R4, 0x5410, R3 ;  /* 0x0000541004037816 */ /* 0x000fc40000000003 */
[----:B------:R-:W-:Y:S02]  /*8740*/  F2FP.SATFINITE.E4M3.F32.PACK_AB_MERGE_C R10, R11, R10, RZ ;  /* 0x0000000a0b0a723e */ /* 0x000fe400048070ff */
[----:B------:R-:W-:Y:S02]  /*8750*/  PRMT R5, R6, 0x5410, R5 ;  /* 0x0000541006057816 */ /* 0x000fe40000000005 */
[--C-:B------:R-:W-:Y:S02]  /*8760*/  PRMT R15, R148, 0x3340, R1.reuse ;  /* 0x00003340940f7816 */ /* 0x100fe40000000001 */
[----:B------:R-:W-:Y:S02]  /*8770*/  PRMT R4, R35, 0x3340, R146 ;  /* 0x0000334023047816 */ /* 0x000fe40000000092 */
[----:B------:R-:W-:Y:S02]  /*8780*/  F2FP.SATFINITE.E4M3.F32.PACK_AB_MERGE_C R42, R43, R42, RZ ;  /* 0x0000002a2b2a723e */ /* 0x000fe400048070ff */
[----:B------:R-:W-:-:S02]  /*8790*/  PRMT R14, R144, 0x3340, R1 ;  /* 0x00003340900e7816 */ /* 0x000fc40000000001 */
[--C-:B------:R-:W-:Y:S02]  /*87a0*/  PRMT R6, R40, 0x3340, R1.reuse ;  /* 0x0000334028067816 */ /* 0x100fe40000000001 */
[----:B------:R-:W-:Y:S02]  /*87b0*/  PRMT R8, R48, 0x3340, R1 ;  /* 0x0000334030087816 */ /* 0x000fe40000000001 */
        /* <DEDUP_REMOVED lines=12> */
[----:B------:R-:W-:Y:S02]  /*8880*/  F2FP.SATFINITE.E4M3.F32.PACK_AB_MERGE_C R84, R85, R84, RZ ;  /* 0x000000545554723e */ /* 0x000fe400048070ff */
[----:B------:R-:W-:Y:S02]  /*8890*/  F2FP.SATFINITE.E4M3.F32.PACK_AB_MERGE_C R86, R87, R86, RZ ;  /* 0x000000565756723e */ /* 0x000fe400048070ff */
[----:B------:R-:W-:Y:S02]  /*88a0*/  F2FP.SATFINITE.E4M3.F32.PACK_AB_MERGE_C R88, R89, R88, RZ ;  /* 0x000000585958723e */ /* 0x000fe400048070ff */
[----:B------:R-:W-:-:S02]  /*88b0*/  F2FP.SATFINITE.E4M3.F32.PACK_AB_MERGE_C R100, R101, R100, RZ ;  /* 0x000000646564723e */ /* 0x000fc400048070ff */
[----:B------:R-:W-:Y:S02]  /*88c0*/  F2FP.SATFINITE.E4M3.F32.PACK_AB_MERGE_C R102, R103, R102, RZ ;  /* 0x000000666766723e */ /* 0x000fe400048070ff */
[----:B------:R-:W-:Y:S02]  /*88d0*/  F2FP.SATFINITE.E4M3.F32.PACK_AB_MERGE_C R104, R105, R104, RZ ;  /* 0x000000686968723e */ /* 0x000fe400048070ff */
        /* <DEDUP_REMOVED lines=9> */
[----:B------:R-:W-:-:S02]  /*8970*/  PRMT R15, R4, 0x5410, R15 ;  /* 0x00005410040f7816 */ /* 0x000fc4000000000f */
[----:B------:R-:W-:Y:S02]  /*8980*/  PRMT R14, R7, 0x5410, R14 ;  /* 0x00005410070e7816 */ /* 0x000fe4000000000e */
[----:B------:R-:W-:Y:S02]  /*8990*/  PRMT R6, R9, 0x5410, R6 ;  /* 0x0000541009067816 */ /* 0x000fe40000000006 */
[----:B------:R-:W-:Y:S02]  /*89a0*/  PRMT R4, R11, 0x5410, R8 ;  /* 0x000054100b047816 */ /* 0x000fe40000000008 */
[--C-:B------:R-:W-:Y:S02]  /*89b0*/  PRMT R11, R56, 0x3340, R1.reuse ;  /* 0x00003340380b7816 */ /* 0x100fe40000000001 */
[--C-:B------:R-:W-:Y:S02]  /*89c0*/  PRMT R7, R64, 0x3340, R1.reuse ;  /* 0x0000334040077816 */ /* 0x100fe40000000001 */
[----:B------:R-:W-:-:S02]  /*89d0*/  PRMT R9, R72, 0x3340, R1 ;  /* 0x0000334048097816 */ /* 0x000fc40000000001 */
[----:B------:R-:W-:Y:S02]  /*89e0*/  PRMT R8, R52, 0x3340, R41 ;  /* 0x0000334034087816 */ /* 0x000fe40000000029 */
[----:B------:R-:W-:Y:S02]  /*89f0*/  PRMT R12, R60, 0x3340, R43 ;  /* 0x000033403c0c7816 */ /* 0x000fe4000000002b */
[----:B------:R-:W-:Y:S02]  /*8a00*/  PRMT R16, R68, 0x3340, R45 ;  /* 0x0000334044107816 */ /* 0x000fe4000000002d */
[----:B------:R-:W-:Y:S02]  /*8a10*/  F2FP.SATFINITE.E4M3.F32.PACK_AB_MERGE_C R50, R51, R50, RZ ;  /* 0x000000323332723e */ /* 0x000fe400048070ff */
[----:B------:R-:W-:Y:S02]  /*8a20*/  PRMT R13, R80, 0x3340, R1 ;  /* 0x00003340500d7816 */ /* 0x000fe40000000001 */
[----:B------:R-:W-:-:S02]  /*8a30*/  PRMT R20, R76, 0x3340, R47 ;  /* 0x000033404c147816 */ /* 0x000fc4000000002f */
        /* <DEDUP_REMOVED lines=11> */
[----:B------:R-:W-:-:S02]  /*8af0*/  LOP3.LUT R112, R112, 0xffff, RZ, 0xc0, !PT ;  /* 0x0000ffff70707812 */ /* 0x000fc400078ec0ff */
[----:B------:R-:W-:Y:S02]  /*8b00*/  PRMT R11, R8, 0x5410, R11 ;  /* 0x00005410080b7816 */ /* 0x000fe4000000000b */
[----:B------:R-:W-:Y:S02]  /*8b10*/  PRMT R7, R12, 0x5410, R7 ;  /* 0x000054100c077816 */ /* 0x000fe40000000007 */
[----:B------:R-:W-:Y:S02]  /*8b20*/  PRMT R9, R16, 0x5410, R9 ;  /* 0x0000541010097816 */ /* 0x000fe40000000009 */
[----:B------:R-:W-:Y:S02]  /*8b30*/  F2FP.SATFINITE.E4M3.F32.PACK_AB_MERGE_C R18, R19, R18, RZ ;  /* 0x000000121312723e */ /* 0x000fe400048070ff */
[----:B------:R-:W-:Y:S02]  /*8b40*/  PRMT R8, R20, 0x5410, R13 ;  /* 0x0000541014087816 */ /* 0x000fe4000000000d */
[----:B------:R-:W-:-:S02]  /*8b50*/  PRMT R21, R88, 0x3340, R1 ;  /* 0x0000334058157816 */ /* 0x000fc40000000001 */
[----:B------:R-:W-:Y:S02]  /*8b60*/  PRMT R17, R104, 0x3340, R1 ;  /* 0x0000334068117816 */ /* 0x000fe40000000001 */
[----:B------:R-:W-:Y:S02]  /*8b70*/  PRMT R12, R84, 0x3340, R49 ;  /* 0x00003340540c7816 */ /* 0x000fe40000000031 */
[----:B------:R-:W-:Y:S02]  /*8b80*/  PRMT R16, R100, 0x3340, R53 ;  /* 0x0000334064107816 */ /* 0x000fe40000000035 */
[----:B------:R-:W-:Y:S02]  /*8b90*/  F2FP.SATFINITE.E4M3.F32.PACK_AB_MERGE_C R124, R125, R124, RZ ;  /* 0x0000007c7d7c723e */ /* 0x000fe400048070ff */
[----:B------:R-:W-:Y:S02]  /*8ba0*/  F2FP.SATFINITE.E4M3.F32.PACK_AB_MERGE_C R126, R127, R126, RZ ;  /* 0x0000007e7f7e723e */ /* 0x000fe400048070ff */
[----:B------:R-:W-:-:S02]  /*8bb0*/  F2FP.SATFINITE.E4M3.F32.PACK_AB_MERGE_C R128, R129, R128, RZ ;  /* 0x000000808180723e */ /* 0x000fc400048070ff */
[--C-:B------:R-:W-:Y:S02]  /*8bc0*/  PRMT R22, R96, 0x3340, R1.reuse ;  /* 0x0000334060167816 */ /* 0x100fe40000000001 */
[----:B------:R-:W-:Y:S02]  /*8bd0*/  PRMT R19, R112, 0x3340, R1 ;  /* 0x0000334070137816 */ /* 0x000fe40000000001 */
[----:B------:R-:W-:Y:S02]  /*8be0*/  PRMT R13, R92, 0x3340, R51 ;  /* 0x000033405c0d7816 */ /* 0x000fe40000000033 */
[----:B------:R-:W-:Y:S02]  /*8bf0*/  PRMT R20, R108, 0x3340, R55 ;  /* 0x000033406c147816 */ /* 0x000fe40000000037 */
[----:B------:R-:W-:Y:S02]  /*8c00*/  F2FP.SATFINITE.E4M3.F32.PACK_AB_MERGE_C R116, R117, R116, RZ ;  /* 0x000000747574723e */ /* 0x000fe400048070ff */
[----:B------:R-:W-:-:S02]  /*8c10*/  F2FP.SATFINITE.E4M3.F32.PACK_AB_MERGE_C R118, R119, R118, RZ ;  /* 0x000000767776723e */ /* 0x000fc400048070ff */
[----:B------:R-:W-:Y:S02]  /*8c20*/  F2FP.SATFINITE.E4M3.F32.PACK_AB_MERGE_C R120, R121, R120, RZ ;  /* 0x000000787978723e */ /* 0x000fe400048070ff */
[----:B------:R-:W-:Y:S02]  /*8c30*/  F2FP.SATFINITE.E4M3.F32.PACK_AB_MERGE_C R58, R59, R58, RZ ;  /* 0x0000003a3b3a723e */ /* 0x000fe400048070ff */
[----:B------:R-:W-:Y:S02]  /*8c40*/  PRMT R21, R12, 0x5410, R21 ;  /* 0x000054100c157816 */ /* 0x000fe40000000015 */
[----:B------:R-:W-:Y:S02]  /*8c50*/  PRMT R17, R16, 0x5410, R17 ;  /* 0x0000541010117816 */ /* 0x000fe40000000011 */
[----:B------:R-:W-:Y:S02]  /*8c60*/  PRMT R22, R13, 0x5410, R22 ;  /* 0x000054100d167816 */ /* 0x000fe40000000016 */
[----:B------:R-:W-:-:S02]  /*8c70*/  PRMT R16, R20, 0x5410, R19 ;  /* 0x0000541014107816 */ /* 0x000fc40000000013 */
[----:B------:R-:W-:Y:S02]  /*8c80*/  LOP3.LUT R124, R124, 0xffff, RZ, 0xc0, !PT ;  /* 0x0000ffff7c7c7812 */ /* 0x000fe400078ec0ff */
[----:B------:R-:W-:Y:S02]  /*8c90*/  LOP3.LUT R59, R126, 0xffff, RZ, 0xc0, !PT ;  /* 0x0000ffff7e3b7812 */ /* 0x000fe400078ec0ff */
[----:B------:R-:W-:Y:S02]  /*8ca0*/  LOP3.LUT R128, R128, 0xffff, RZ, 0xc0, !PT ;  /* 0x0000ffff80807812 */ /* 0x000fe400078ec0ff */
[----:B------:R-:W-:Y:S02]  /*8cb0*/  SHF.R.U32.HI R12, RZ, 0x8, R23 ;  /* 0x00000008ff0c7819 */ /* 0x000fe40000011617 */
[----:B------:R-:W-:Y:S02]  /*8cc0*/  SHF.R.U32.HI R13, RZ, 0x8, R134 ;  /* 0x00000008ff0d7819 */ /* 0x000fe40000011686 */
[----:B------:R-:W-:-:S02]  /*8cd0*/  SHF.R.U32.HI R19, RZ, 0x8, R136 ;  /* 0x00000008ff137819 */ /* 0x000fc40000011688 */
[----:B------:R-:W-:Y:S02]  /*8ce0*/  LOP3.LUT R116, R116, 0xffff, RZ, 0xc0, !PT ;  /* 0x0000ffff74747812 */ /* 0x000fe400078ec0ff */
[----:B------:R-:W-:Y:S02]  /*8cf0*/  LOP3.LUT R57, R118, 0xffff, RZ, 0xc0, !PT ;  /* 0x0000ffff76397812 */ /* 0x000fe400078ec0ff */
[----:B------:R-:W-:Y:S02]  /*8d00*/  LOP3.LUT R120, R120, 0xffff, RZ, 0xc0, !PT ;  /* 0x0000ffff78787812 */ /* 0x000fe400078ec0ff */
[----:B------:R-:W-:Y:S02]  /*8d10*/  PRMT R25, R128, 0x3340, R1 ;  /* 0x0000334080197816 */ /* 0x000fe40000000001 */
[----:B------:R-:W-:Y:S02]  /*8d20*/  PRMT R28, R124, 0x3340, R59 ;  /* 0x000033407c1c7816 */ /* 0x000fe4000000003b */
[----:B------:R-:W-:-:S02]  /*8d30*/  LOP3.LUT R24, R12, 0xffff, RZ, 0xc0, !PT ;  /* 0x0000ffff0c187812 */ /* 0x000fc400078ec0ff */
[----:B------:R-:W-:Y:S02]  /*8d40*/  LOP3.LUT R13, R13, 0xffff, RZ, 0xc0, !PT ;  /* 0x0000ffff0d0d7812 */ /* 0x000fe400078ec0ff */
[----:B------:R-:W-:Y:S02]  /*8d50*/  LOP3.LUT R12, R19, 0xffff, RZ, 0xc0, !PT ;  /* 0x0000ffff130c7812 */ /* 0x000fe400078ec0ff */
[----:B------:R-:W-:Y:S02]  /*8d60*/  PRMT R20, R120, 0x3340, R1 ;  /* 0x0000334078147816 */ /* 0x000fe40000000001 */
[----:B------:R-:W-:Y:S02]  /*8d70*/  PRMT R23, R116, 0x3340, R57 ;  /* 0x0000334074177816 */ /* 0x000fe40000000039 */
[----:B------:R-:W-:Y:S02]  /*8d80*/  PRMT R19, R28, 0x5410, R25 ;  /* 0x000054101c137816 */ /* 0x000fe40000000019 */
[----:B------:R-:W-:-:S02]  /*8d90*/  PRMT R29, R24, 0x3340, R13 ;  /* 0x00003340181d7816 */ /* 0x000fc4000000000d */
[----:B------:R-:W-:Y:S02]  /*8da0*/  PRMT R28, R12, 0x3340, R1 ;  /* 0x000033400c1c7816 */ /* 0x000fe40000000001 */
[----:B------:R-:W-:Y:S02]  /*8db0*/  PRMT R20, R23, 0x5410, R20 ;  /* 0x0000541017147816 */ /* 0x000fe40000000014 */
[----:B------:R-:W-:Y:S02]  /*8dc0*/  SHF.R.U32.HI R12, RZ, 0x8, R27 ;  /* 0x00000008ff0c7819 */ /* 0x000fe4000001161b */
[----:B------:R-:W-:Y:S02]  /*8dd0*/  SHF.R.U32.HI R13, RZ, 0x8, R138 ;  /* 0x00000008ff0d7819 */ /* 0x000fe4000001168a */
[----:B------:R-:W-:Y:S02]  /*8de0*/  SHF.R.U32.HI R23, RZ, 0x8, R140 ;  /* 0x00000008ff177819 */ /* 0x000fe4000001168c */
[----:B------:R-:W-:-:S02]  /*8df0*/  SHF.R.U32.HI R24, RZ, 0x8, R31 ;  /* 0x00000008ff187819 */ /* 0x000fc4000001161f */
[----:B------:R-:W-:Y:S02]  /*8e00*/  SHF.R.U32.HI R25, RZ, 0x8, R142 ;  /* 0x00000008ff197819 */ /* 0x000fe4000001168e */
[----:B------:R-:W-:Y:S02]  /*8e10*/  SHF.R.U32.HI R27, RZ, 0x8, R144 ;  /* 0x00000008ff1b7819 */ /* 0x000fe40000011690 */
[----:B------:R-:W-:Y:S02]  /*8e20*/  LOP3.LUT R30, R12, 0xffff, RZ, 0xc0, !PT ;  /* 0x0000ffff0c1e7812 */ /* 0x000fe400078ec0ff */
[----:B------:R-:W-:Y:S02]  /*8e30*/  LOP3.LUT R13, R13, 0xffff, RZ, 0xc0, !PT ;  /* 0x0000ffff0d0d7812 */ /* 0x000fe400078ec0ff */
[----:B------:R-:W-:Y:S02]  /*8e40*/  LOP3.LUT R12, R23, 0xffff, RZ, 0xc0, !PT ;  /* 0x0000ffff170c7812 */ /* 0x000fe400078ec0ff */
[----:B------:R-:W-:-:S02]  /*8e50*/  LOP3.LUT R32, R24, 0xffff, RZ, 0xc0, !PT ;  /* 0x0000ffff18207812 */ /* 0x000fc400078ec0ff */
[----:B------:R-:W-:Y:S02]  /*8e60*/  LOP3.LUT R25, R25, 0xffff, RZ, 0xc0, !PT ;  /* 0x0000ffff19197812 */ /* 0x000fe400078ec0ff */
[----:B------:R-:W-:Y:S02]  /*8e70*/  LOP3.LUT R24, R27, 0xffff, RZ, 0xc0, !PT ;  /* 0x0000ffff1b187812 */ /* 0x000fe400078ec0ff */
[----:B------:R-:W-:Y:S02]  /*8e80*/  PRMT R31, R30, 0x3340, R13 ;  /* 0x000033401e1f7816 */ /* 0x000fe4000000000d */
[----:B------:R-:W-:Y:S02]  /*8e90*/  PRMT R30, R12, 0x3340, R1 ;  /* 0x000033400c1e7816 */ /* 0x000fe40000000001 */
[----:B------:R-:W-:Y:S02]  /*8ea0*/  PRMT R33, R32, 0x3340, R25 ;  /* 0x0000334020217816 */ /* 0x000fe40000000019 */
[----:B------:R-:W-:-:S02]  /*8eb0*/  SHF.R.U32.HI R12, RZ, 0x8, R35 ;  /* 0x00000008ff0c7819 */ /* 0x000fc40000011623 */
[----:B------:R-:W-:Y:S02]  /*8ec0*/  PRMT R32, R24, 0x3340, R1 ;  /* 0x0000334018207816 */ /* 0x000fe40000000001 */
[----:B------:R-:W-:Y:S02]  /*8ed0*/  SHF.R.U32.HI R23, RZ, 0x8, R148 ;  /* 0x00000008ff177819 */ /* 0x000fe40000011694 */
[----:B------:R-:W-:Y:S02]  /*8ee0*/  SHF.R.U32.HI R24, RZ, 0x8, R36 ;  /* 0x00000008ff187819 */ /* 0x000fe40000011624 */
[----:B------:R-:W-:Y:S02]  /*8ef0*/  SHF.R.U32.HI R27, RZ, 0x8, R40 ;  /* 0x00000008ff1b7819 */ /* 0x000fe40000011628 */
[----:B------:R-:W-:Y:S02]  /*8f00*/  LOP3.LUT R36, R12, 0xffff, RZ, 0xc0, !PT ;  /* 0x0000ffff0c247812 */ /* 0x000fe400078ec0ff */
[----:B------:R-:W-:-:S02]  /*8f10*/  LOP3.LUT R12, R23, 0xffff, RZ, 0xc0, !PT ;  /* 0x0000ffff170c7812 */ /* 0x000fc400078ec0ff */
[----:B------:R-:W-:Y:S02]  /*8f20*/  SHF.R.U32.HI R13, RZ, 0x8, R146 ;  /* 0x00000008ff0d7819 */ /* 0x000fe40000011692 */
[----:B------:R-:W-:Y:S02]  /*8f30*/  LOP3.LUT R38, R24, 0xffff, RZ, 0xc0, !PT ;  /* 0x0000ffff18267812 */ /* 0x000fe400078ec0ff */
[----:B------:R-:W-:Y:S02]  /*8f40*/  SHF.R.U32.HI R25, RZ, 0x8, R37 ;  /* 0x00000008ff197819 */ /* 0x000fe40000011625 */
[----:B------:R-:W-:Y:S02]  /*8f50*/  LOP3.LUT R24, R27, 0xffff, RZ, 0xc0, !PT ;  /* 0x0000ffff1b187812 */ /* 0x000fe400078ec0ff */
[----:B------:R-:W-:Y:S02]  /*8f60*/  PRMT R35, R12, 0x3340, R1 ;  /* 0x000033400c237816 */ /* 0x000fe40000000001 */
[----:B------:R-:W-:-:S02]  /*8f70*/  LOP3.LUT R13, R13, 0xffff, RZ, 0xc0, !PT ;  /* 0x0000ffff0d0d7812 */ /* 0x000fc400078ec0ff */
[----:B------:R-:W-:Y:S02]  /*8f80*/  SHF.R.U32.HI R12, RZ, 0x8, R44 ;  /* 0x00000008ff0c7819 */ /* 0x000fe4000001162c */
[----:B------:R-:W-:Y:S02]  /*8f90*/  LOP3.LUT R25, R25, 0xffff, RZ, 0xc0, !PT ;  /* 0x0000ffff19197812 */ /* 0x000fe400078ec0ff */
[----:B------:R-:W-:Y:S02]  /*8fa0*/  PRMT R37, R24, 0x3340, R1 ;  /* 0x0000334018257816 */ /* 0x000fe40000000001 */
[----:B------:R-:W-:Y:S02]  /*8fb0*/  SHF.R.U32.HI R23, RZ, 0x8, R48 ;  /* 0x00000008ff177819 */ /* 0x000fe40000011630 */
[----:B------:R-:W-:Y:S02]  /*8fc0*/  SHF.R.U32.HI R24, RZ, 0x8, R52 ;  /* 0x00000008ff187819 */ /* 0x000fe40000011634 */
[----:B------:R-:W-:-:S02]  /*8fd0*/  SHF.R.U32.HI R27, RZ, 0x8, R56 ;  /* 0x00000008ff1b7819 */ /* 0x000fc40000011638 */
[----:B------:R-:W-:Y:S02]  /*8fe0*/  PRMT R36, R36, 0x3340, R13 ;  /* 0x0000334024247816 */ /* 0x000fe4000000000d */
[----:B------:R-:W-:Y:S02]  /*8ff0*/  LOP3.LUT R40, R12, 0xffff, RZ, 0xc0, !PT ;  /* 0x0000ffff0c287812 */ /* 0x000fe400078ec0ff */
[----:B------:R-:W-:Y:S02]  /*9000*/  PRMT R38, R38, 0x3340, R25 ;  /* 0x0000334026267816 */ /* 0x000fe40000000019 */
[----:B------:R-:W-:Y:S02]  /*9010*/  SHF.R.U32.HI R13, RZ, 0x8, R39 ;  /* 0x00000008ff0d7819 */ /* 0x000fe40000011627 */
[----:B------:R-:W-:Y:S02]  /*9020*/  LOP3.LUT R12, R23, 0xffff, RZ, 0xc0, !PT ;  /* 0x0000ffff170c7812 */ /* 0x000fe400078ec0ff */
[----:B------:R-:W-:-:S02]  /*9030*/  SHF.R.U32.HI R25, RZ, 0x8, R41 ;  /* 0x00000008ff197819 */ /* 0x000fc40000011629 */
[----:B------:R-:W-:Y:S02]  /*9040*/  LOP3.LUT R44, R24, 0xffff, RZ, 0xc0, !PT ;  /* 0x0000ffff182c7812 */ /* 0x000fe400078ec0ff */
[----:B------:R-:W-:Y:S02]  /*9050*/  LOP3.LUT R24, R27, 0xffff, RZ, 0xc0, !PT ;  /* 0x0000ffff1b187812 */ /* 0x000fe400078ec0ff */
[----:B------:R-:W-:Y:S02]  /*9060*/  LOP3.LUT R13, R13, 0xffff, RZ, 0xc0, !PT ;  /* 0x0000ffff0d0d7812 */ /* 0x000fe400078ec0ff */
[----:B------:R-:W-:Y:S02]  /*9070*/  PRMT R39, R12, 0x3340, R1 ;  /* 0x000033400c277816 */ /* 0x000fe40000000001 */
[----:B------:R-:W-:Y:S02]  /*9080*/  LOP3.LUT R25, R25, 0xffff, RZ, 0xc0, !PT ;  /* 0x0000ffff19197812 */ /* 0x000fe400078ec0ff */
[----:B------:R-:W-:-:S02]  /*9090*/  SHF.R.U32.HI R12, RZ, 0x8, R60 ;  /* 0x00000008ff0c7819 */ /* 0x000fc4000001163c */
[----:B------:R-:W-:Y:S02]  /*90a0*/  PRMT R41, R24, 0x3340, R1 ;  /* 0x0000334018297816 */ /* 0x000fe40000000001 */
[----:B------:R-:W-:Y:S02]  /*90b0*/  SHF.R.U32.HI R23, RZ, 0x8, R64 ;  /* 0x00000008ff177819 */ /* 0x000fe40000011640 */
[----:B------:R-:W-:Y:S02]  /*90c0*/  SHF.R.U32.HI R24, RZ, 0x8, R68 ;  /* 0x00000008ff187819 */ /* 0x000fe40000011644 */
[----:B------:R-:W-:Y:S02]  /*90d0*/  PRMT R40, R40, 0x3340, R13 ;  /* 0x0000334028287816 */ /* 0x000fe4000000000d */
[----:B------:R-:W-:Y:S02]  /*90e0*/  SHF.R.U32.HI R27, RZ, 0x8, R72 ;  /* 0x00000008ff1b7819 */ /* 0x000fe40000011648 */
[----:B------:R-:W-:-:S02]  /*90f0*/  PRMT R44, R44, 0x3340, R25 ;  /* 0x000033402c2c7816 */ /* 0x000fc40000000019 */
[----:B------:R-:W-:Y:S02]  /*9100*/  SHF.R.U32.HI R13, RZ, 0x8, R43 ;  /* 0x00000008ff0d7819 */ /* 0x000fe4000001162b */
[----:B------:R-:W-:Y:S02]  /*9110*/  LOP3.LUT R46, R12, 0xffff, RZ, 0xc0, !PT ;  /* 0x0000ffff0c2e7812 */ /* 0x000fe400078ec0ff */
[----:B------:R-:W-:Y:S02]  /*9120*/  SHF.R.U32.HI R25, RZ, 0x8, R45 ;  /* 0x00000008ff197819 */ /* 0x000fe4000001162d */
[----:B------:R-:W-:Y:S02]  /*9130*/  LOP3.LUT R12, R23, 0xffff, RZ, 0xc0, !PT ;  /* 0x0000ffff170c7812 */ /* 0x000fe400078ec0ff */
[----:B------:R-:W-:Y:S02]  /*9140*/  LOP3.LUT R48, R24, 0xffff, RZ, 0xc0, !PT ;  /* 0x0000ffff18307812 */ /* 0x000fe400078ec0ff */
[----:B------:R-:W-:-:S02]  /*9150*/  LOP3.LUT R24, R27, 0xffff, RZ, 0xc0, !PT ;  /* 0x0000ffff1b187812 */ /* 0x000fc400078ec0ff */
[----:B------:R-:W-:Y:S02]  /*9160*/  LOP3.LUT R13, R13, 0xffff, RZ, 0xc0, !PT ;  /* 0x0000ffff0d0d7812 */ /* 0x000fe400078ec0ff */
[----:B------:R-:W-:Y:S02]  /*9170*/  LOP3.LUT R25, R25, 0xffff, RZ, 0xc0, !PT ;  /* 0x0000ffff19197812 */ /* 0x000fe400078ec0ff */
[--C-:B------:R-:W-:Y:S02]  /*9180*/  PRMT R43, R12, 0x3340, R1.reuse ;  /* 0x000033400c2b7816 */ /* 0x100fe40000000001 */
[----:B------:R-:W-:Y:S02]  /*9190*/  SHF.R.U32.HI R12, RZ, 0x8, R76 ;  /* 0x00000008ff0c7819 */ /* 0x000fe4000001164c */
[----:B------:R-:W-:Y:S02]  /*91a0*/  PRMT R45, R24, 0x3340, R1 ;  /* 0x00003340182d7816 */ /* 0x000fe40000000001 */
[----:B------:R-:W-:-:S02]  /*91b0*/  SHF.R.U32.HI R23, RZ, 0x8, R80 ;  /* 0x00000008ff177819 */ /* 0x000fc40000011650 */
[----:B------:R-:W-:Y:S02]  /*91c0*/  PRMT R46, R46, 0x3340, R13 ;  /* 0x000033402e2e7816 */ /* 0x000fe4000000000d */
[----:B------:R-:W-:Y:S02]  /*91d0*/  SHF.R.U32.HI R24, RZ, 0x8, R84 ;  /* 0x00000008ff187819 */ /* 0x000fe40000011654 */
[----:B------:R-:W-:Y:S02]  /*91e0*/  PRMT R48, R48, 0x3340, R25 ;  /* 0x0000334030307816 */ /* 0x000fe40000000019 */
[----:B------:R-:W-:Y:S02]  /*91f0*/  SHF.R.U32.HI R13, RZ, 0x8, R47 ;  /* 0x00000008ff0d7819 */ /* 0x000fe4000001162f */
[----:B------:R-:W-:Y:S02]  /*9200*/  SHF.R.U32.HI R27, RZ, 0x8, R88 ;  /* 0x00000008ff1b7819 */ /* 0x000fe40000011658 */
[----:B------:R-:W-:-:S02]  /*9210*/  SHF.R.U32.HI R25, RZ, 0x8, R49 ;  /* 0x00000008ff197819 */ /* 0x000fc40000011631 */
[----:B------:R-:W-:Y:S02]  /*9220*/  LOP3.LUT R52, R12, 0xffff, RZ, 0xc0, !PT ;  /* 0x0000ffff0c347812 */ /* 0x000fe400078ec0ff */
[----:B------:R-:W-:Y:S02]  /*9230*/  LOP3.LUT R12, R23, 0xffff, RZ, 0xc0, !PT ;  /* 0x0000ffff170c7812 */ /* 0x000fe400078ec0ff */
[----:B------:R-:W-:Y:S02]  /*9240*/  LOP3.LUT R54, R24, 0xffff, RZ, 0xc0, !PT ;  /* 0x0000ffff18367812 */ /* 0x000fe400078ec0ff */
[----:B------:R-:W-:Y:S02]  /*9250*/  LOP3.LUT R13, R13, 0xffff, RZ, 0xc0, !PT ;  /* 0x0000ffff0d0d7812 */ /* 0x000fe400078ec0ff */
[----:B------:R-:W-:Y:S02]  /*9260*/  LOP3.LUT R24, R27, 0xffff, RZ, 0xc0, !PT ;  /* 0x0000ffff1b187812 */ /* 0x000fe400078ec0ff */
[----:B------:R-:W-:-:S02]  /*9270*/  LOP3.LUT R25, R25, 0xffff, RZ, 0xc0, !PT ;  /* 0x0000ffff19197812 */ /* 0x000fc400078ec0ff */
[----:B------:R-:W-:Y:S02]  /*9280*/  PRMT R47, R12, 0x3340, R1 ;  /* 0x000033400c2f7816 */ /* 0x000fe40000000001 */
[----:B------:R-:W-:Y:S02]  /*9290*/  SHF.R.U32.HI R12, RZ, 0x8, R92 ;  /* 0x00000008ff0c7819 */ /* 0x000fe4000001165c */
[----:B------:R-:W-:Y:S02]  /*92a0*/  PRMT R52, R52, 0x3340, R13 ;  /* 0x0000334034347816 */ /* 0x000fe4000000000d */
[----:B------:R-:W-:Y:S02]  /*92b0*/  PRMT R49, R24, 0x3340, R1 ;  /* 0x0000334018317816 */ /* 0x000fe40000000001 */
[----:B------:R-:W-:Y:S02]  /*92c0*/  SHF.R.U32.HI R23, RZ, 0x8, R96 ;  /* 0x00000008ff177819 */ /* 0x000fe40000011660 */
[----:B------:R-:W-:-:S02]  /*92d0*/  PRMT R54, R54, 0x3340, R25 ;  /* 0x0000334036367816 */ /* 0x000fc40000000019 */
[----:B------:R-:W-:Y:S02]  /*92e0*/  SHF.R.U32.HI R13, RZ, 0x8, R51 ;  /* 0x00000008ff0d7819 */ /* 0x000fe40000011633 */
[----:B------:R-:W-:Y:S02]  /*92f0*/  SHF.R.U32.HI R24, RZ, 0x8, R100 ;  /* 0x00000008ff187819 */ /* 0x000fe40000011664 */
[----:B------:R-:W-:Y:S02]  /*9300*/  SHF.R.U32.HI R25, RZ, 0x8, R53 ;  /* 0x00000008ff197819 */ /* 0x000fe40000011635 */
[----:B------:R-:W-:Y:S02]  /*9310*/  SHF.R.U32.HI R27, RZ, 0x8, R104 ;  /* 0x00000008ff1b7819 */ /* 0x000fe40000011668 */
[----:B------:R-:W-:Y:S02]  /*9320*/  LOP3.LUT R56, R12, 0xffff, RZ, 0xc0, !PT ;  /* 0x0000ffff0c387812 */ /* 0x000fe400078ec0ff */
[----:B------:R-:W-:-:S02]  /*9330*/  LOP3.LUT R12, R23, 0xffff, RZ, 0xc0, !PT ;  /* 0x0000ffff170c7812 */ /* 0x000fc400078ec0ff */
[----:B------:R-:W-:Y:S02]  /*9340*/  LOP3.LUT R13, R13, 0xffff, RZ, 0xc0, !PT ;  /* 0x0000ffff0d0d7812 */ /* 0x000fe400078ec0ff */
[----:B------:R-:W-:Y:S02]  /*9350*/  LOP3.LUT R60, R24, 0xffff, RZ, 0xc0, !PT ;  /* 0x0000ffff183c7812 */ /* 0x000fe400078ec0ff */
[----:B------:R-:W-:Y:S02]  /*9360*/  LOP3.LUT R25, R25, 0xffff, RZ, 0xc0, !PT ;  /* 0x0000ffff19197812 */ /* 0x000fe400078ec0ff */
[----:B------:R-:W-:Y:S02]  /*9370*/  LOP3.LUT R24, R27, 0xffff, RZ, 0xc0, !PT ;  /* 0x0000ffff1b187812 */ /* 0x000fe400078ec0ff */
[----:B------:R-:W-:Y:S02]  /*9380*/  PRMT R51, R12, 0x3340, R1 ;  /* 0x000033400c337816 */ /* 0x000fe40000000001 */
[----:B------:R-:W-:-:S02]  /*9390*/  PRMT R56, R56, 0x3340, R13 ;  /* 0x0000334038387816 */ /* 0x000fc4000000000d */
[----:B------:R-:W-:Y:S02]  /*93a0*/  SHF.R.U32.HI R12, RZ, 0x8, R108 ;  /* 0x00000008ff0c7819 */ /* 0x000fe4000001166c */
[----:B------:R-:W-:Y:S02]  /*93b0*/  PRMT R60, R60, 0x3340, R25 ;  /* 0x000033403c3c7816 */ /* 0x000fe40000000019 */
[----:B------:R-:W-:Y:S02]  /*93c0*/  PRMT R53, R24, 0x3340, R1 ;  /* 0x0000334018357816 */ /* 0x000fe40000000001 */
[----:B------:R-:W-:Y:S02]  /*93d0*/  SHF.R.U32.HI R13, RZ, 0x8, R55 ;  /* 0x00000008ff0d7819 */ /* 0x000fe40000011637 */
[----:B------:R-:W-:Y:S02]  /*93e0*/  SHF.R.U32.HI R23, RZ, 0x8, R112 ;  /* 0x00000008ff177819 */ /* 0x000fe40000011670 */
[----:B------:R-:W-:-:S02]  /*93f0*/  SHF.R.U32.HI R24, RZ, 0x8, R116 ;  /* 0x00000008ff187819 */ /* 0x000fc40000011674 */
        /* <DEDUP_REMOVED lines=12> */
[----:B------:R-:W-:Y:S02]  /*94c0*/  SHF.R.U32.HI R12, RZ, 0x8, R124 ;  /* 0x00000008ff0c7819 */ /* 0x000fe4000001167c */
[----:B------:R-:W-:Y:S02]  /*94d0*/  LOP3.LUT R10, R10, 0xffff, RZ, 0xc0, !PT ;  /* 0x0000ffff0a0a7812 */ /* 0x000fe400078ec0ff */
[----:B------:R-:W-:Y:S02]  /*94e0*/  LOP3.LUT R18, R18, 0xffff, RZ, 0xc0, !PT ;  /* 0x0000ffff12127812 */ /* 0x000fe400078ec0ff */
[----:B------:R-:W-:Y:S02]  /*94f0*/  LOP3.LUT R23, R26, 0xffff, RZ, 0xc0, !PT ;  /* 0x0000ffff1a177812 */ /* 0x000fe400078ec0ff */
[----:B------:R-:W-:Y:S02]  /*9500*/  LOP3.LUT R34, R34, 0xffff, RZ, 0xc0, !PT ;  /* 0x0000ffff22227812 */ /* 0x000fe400078ec0ff */
[----:B------:R-:W-:-:S02]  /*9510*/  LOP3.LUT R26, R13, 0xffff, RZ, 0xc0, !PT ;  /* 0x0000ffff0d1a7812 */ /* 0x000fc400078ec0ff */
[----:B------:R-:W-:Y:S02]  /*9520*/  LOP3.LUT R55, R12, 0xffff, RZ, 0xc0, !PT ;  /* 0x0000ffff0c377812 */ /* 0x000fe400078ec0ff */
[----:B------:R-:W-:Y:S02]  /*9530*/  PRMT R12, R3, 0x4210, R10 ;  /* 0x00004210030c7816 */ /* 0x000fe4000000000a */
[----:B------:R-:W-:Y:S02]  /*9540*/  PRMT R13, R5, 0x4210, R18 ;  /* 0x00004210050d7816 */ /* 0x000fe40000000012 */
[----:B------:R-:W-:Y:S02]  /*9550*/  PRMT R14, R14, 0x4210, R23 ;  /* 0x000042100e0e7816 */ /* 0x000fe40000000017 */
[----:B------:R-:W-:Y:S02]  /*9560*/  PRMT R15, R15, 0x4210, R34 ;  /* 0x000042100f0f7816 */ /* 0x000fe40000000022 */
[----:B------:R-:W-:-:S02]  /*9570*/  PRMT R29, R29, 0x5410, R28 ;  /* 0x000054101d1d7816 */ /* 0x000fc4000000001c */
[----:B------:R-:W-:Y:S01]  /*9580*/  PRMT R31, R31, 0x5410, R30 ;  /* 0x000054101f1f7816 */ /* 0x000fe2000000001e */
[----:B----4-:R1:W-:Y:S01]  /*9590*/  STS.128 [R133], R12 ;  /* 0x0000000c85007388 */ /* 0x0103e20000000c00 */
[----:B------:R-:W-:Y:S02]  /*95a0*/  PRMT R32, R33, 0x5410, R32 ;  /* 0x0000541021207816 */ /* 0x000fe40000000020 */
[----:B------:R-:W-:Y:S02]  /*95b0*/  PRMT R35, R36, 0x5410, R35 ;  /* 0x0000541024237816 */ /* 0x000fe40000000023 */
[----:B------:R-:W-:Y:S02]  /*95c0*/  SHF.R.U32.HI R24, RZ, 0x8, R128 ;  /* 0x00000008ff187819 */ /* 0x000fe40000011680 */
[----:B------:R-:W-:Y:S02]  /*95d0*/  F2FP.SATFINITE.E4M3.F32.PACK_AB_MERGE_C R66, R67, R66, RZ ;  /* 0x000000424342723e */ /* 0x000fe400048070ff */
[----:B------:R-:W-:-:S02]  /*95e0*/  LOP3.LUT R24, R24, 0xffff, RZ, 0xc0, !PT ;  /* 0x0000ffff18187812 */ /* 0x000fc400078ec0ff */
[--C-:B------:R-:W-:Y:S02]  /*95f0*/  PRMT R64, R64, 0x3340, R1.reuse ;  /* 0x0000334040407816 */ /* 0x100fe40000000001 */
[----:B------:R-:W-:Y:S02]  /*9600*/  PRMT R24, R24, 0x3340, R1 ;  /* 0x0000334018187816 */ /* 0x000fe40000000001 */
[----:B------:R-:W-:Y:S02]  /*9610*/  PRMT R55, R55, 0x3340, R26 ;  /* 0x0000334037377816 */ /* 0x000fe4000000001a */
[----:B-1----:R-:W-:Y:S02]  /*9620*/  PRMT R12, R29, 0x5210, R10 ;  /* 0x000052101d0c7816 */ /* 0x002fe4000000000a */
[----:B------:R-:W-:Y:S02]  /*9630*/  PRMT R13, R31, 0x5210, R18 ;  /* 0x000052101f0d7816 */ /* 0x000fe40000000012 */
[----:B------:R-:W-:-:S02]  /*9640*/  PRMT R14, R32, 0x5210, R23 ;  /* 0x00005210200e7816 */ /* 0x000fc40000000017 */
[----:B------:R-:W-:Y:S02]  /*9650*/  PRMT R15, R35, 0x5210, R34 ;  /* 0x00005210230f7816 */ /* 0x000fe40000000022 */
[----:B------:R-:W-:Y:S02]  /*9660*/  LOP3.LUT R5, R50, 0xffff, RZ, 0xc0, !PT ;  /* 0x0000ffff32057812 */ /* 0x000fe400078ec0ff */
[----:B------:R-:W-:Y:S01]  /*9670*/  PRMT R40, R40, 0x5410, R39 ;  /* 0x0000541028287816 */ /* 0x000fe20000000027 */
[----:B------:R0:W-:Y:S01]  /*9680*/  STS.128 [R133+0x400], R12 ;  /* 0x0004000c85007388 */ /* 0x0001e20000000c00 */
[----:B------:R-:W-:Y:S02]  /*9690*/  LOP3.LUT R3, R42, 0xffff, RZ, 0xc0, !PT ;  /* 0x0000ffff2a037812 */ /* 0x000fe400078ec0ff */
[----:B------:R-:W-:Y:S01]  /*96a0*/  LOP3.LUT R66, R66, 0xffff, RZ, 0xc0, !PT ;  /* 0x0000ffff42427812 */ /* 0x000fe200078ec0ff */
[----:B------:R-:W-:Y:S01]  /*96b0*/  BAR.SYNC.DEFER_BLOCKING 0x0 ;  /* 0x0000000000007b1d */ /* 0x000fe20000010000 */
[----:B------:R-:W-:-:S02]  /*96c0*/  PRMT R43, R46, 0x5410, R43 ;  /* 0x000054102e2b7816 */ /* 0x000fc4000000002b */
[----:B------:R-:W-:Y:S02]  /*96d0*/  PRMT R52, R52, 0x5410, R47 ;  /* 0x0000541034347816 */ /* 0x000fe4000000002f */
[----:B------:R-:W-:Y:S02]  /*96e0*/  PRMT R62, R62, 0x5410, R25 ;  /* 0x000054103e3e7816 */ /* 0x000fe40000000019 */
[----:B------:R-:W-:Y:S02]  /*96f0*/  PRMT R46, R27, 0x5410, R64 ;  /* 0x000054101b2e7816 */ /* 0x000fe40000000040 */
[----:B------:R-:W-:Y:S02]  /*9700*/  PRMT R47, R55, 0x5410, R24 ;  /* 0x00005410372f7816 */ /* 0x000fe40000000018 */
[----:B------:R-:W-:Y:S01]  /*9710*/  PRMT R24, R6, 0x4210, R3 ;  /* 0x0000421006187816 */ /* 0x000fe20000000003 */
[----:B0-----:R-:W-:Y:S01]  /*9720*/  IMAD R12, R2, UR4, RZ ;  /* 0x00000004020c7c24 */ /* 0x001fe2000f8e02ff */
[--C-:B------:R-:W-:Y:S01]  /*9730*/  PRMT R25, R4, 0x4210, R5.reuse ;  /* 0x0000421004197816 */ /* 0x100fe20000000005 */
[----:B------:R-:W0:Y:S01]  /*9740*/  LDCU UR4, c[0x0][0x39c] ;  /* 0x00007380ff0477ac */ /* 0x000e220008000800 */
[----:B------:R-:W-:-:S02]  /*9750*/  PRMT R57, R40, 0x5210, R5 ;  /* 0x0000521028397816 */ /* 0x000fc40000000005 */
[----:B------:R-:W-:Y:S02]  /*9760*/  PRMT R27, R7, 0x4210, R66 ;  /* 0x00004210071b7816 */ /* 0x000fe40000000042 */
[----:B------:R-:W-:Y:S02]  /*9770*/  LOP3.LUT R58, R58, 0xffff, RZ, 0xc0, !PT ;  /* 0x0000ffff3a3a7812 */ /* 0x000fe400078ec0ff */
[----:B------:R-:W-:Y:S02]  /*9780*/  PRMT R38, R38, 0x5410, R37 ;  /* 0x0000541026267816 */ /* 0x000fe40000000025 */
[----:B------:R-:W-:Y:S01]  /*9790*/  PRMT R41, R44, 0x5410, R41 ;  /* 0x000054102c297816 */ /* 0x000fe20000000029 */
[----:B------:R-:W1:Y:S01]  /*97a0*/  LDS.128 R28, [R132] ;  /* 0x00000000841c7984 */ /* 0x000e620000000c00 */
[----:B------:R-:W-:Y:S02]  /*97b0*/  PRMT R36, R56, 0x5410, R51 ;  /* 0x0000541038247816 */ /* 0x000fe40000000033 */
[----:B------:R-:W-:Y:S01]  /*97c0*/  PRMT R26, R11, 0x4210, R58 ;  /* 0x000042100b1a7816 */ /* 0x000fe2000000003a */
[----:B------:R-:W-:Y:S01]  /*97d0*/  LDS.128 R4, [R132+0x800] ;  /* 0x0008000084047984 */ /* 0x000fe20000000c00 */
[----:B------:R-:W-:-:S02]  /*97e0*/  PRMT R56, R38, 0x5210, R3 ;  /* 0x0000521026387816 */ /* 0x000fc40000000003 */
[----:B------:R-:W-:Y:S01]  /*97f0*/  PRMT R58, R41, 0x5210, R58 ;  /* 0x00005210293a7816 */ /* 0x000fe2000000003a */
[----:B------:R-:W-:Y:S01]  /*9800*/  BAR.SYNC.DEFER_BLOCKING 0x0 ;  /* 0x0000000000007b1d */ /* 0x000fe20000010000 */
[----:B------:R-:W-:Y:S02]  /*9810*/  PRMT R59, R43, 0x5210, R66 ;  /* 0x000052102b3b7816 */ /* 0x000fe40000000042 */
[----:B------:R-:W-:Y:S02]  /*9820*/  F2FP.SATFINITE.E4M3.F32.PACK_AB_MERGE_C R74, R75, R74, RZ ;  /* 0x0000004a4b4a723e */ /* 0x000fe400048070ff */
[----:B------:R-:W-:-:S03]  /*9830*/  F2FP.SATFINITE.E4M3.F32.PACK_AB_MERGE_C R82, R83, R82, RZ ;  /* 0x000000525352723e */ /* 0x000fc600048070ff */
[----:B------:R-:W4:Y:S01]  /*9840*/  LDC R3, c[0x0][0x3b8] ;  /* 0x0000ee00ff037b82 */ /* 0x000f220000000800 */
[----:B------:R-:W-:Y:S02]  /*9850*/  LOP3.LUT R74, R74, 0xffff, RZ, 0xc0, !PT ;  /* 0x0000ffff4a4a7812 */ /* 0x000fe400078ec0ff */
[----:B------:R-:W-:Y:S02]  /*9860*/  F2FP.SATFINITE.E4M3.F32.PACK_AB_MERGE_C R98, R99, R98, RZ ;  /* 0x000000626362723e */ /* 0x000fe400048070ff */
[----:B------:R-:W-:Y:S02]  /*9870*/  PRMT R32, R9, 0x4210, R74 ;  /* 0x0000421009207816 */ /* 0x000fe4000000004a */
[----:B------:R-:W-:Y:S02]  /*9880*/  LOP3.LUT R9, R82, 0xffff, RZ, 0xc0, !PT ;  /* 0x0000ffff52097812 */ /* 0x000fe400078ec0ff */
[----:B------:R-:W-:Y:S02]  /*9890*/  LOP3.LUT R11, R98, 0xffff, RZ, 0xc0, !PT ;  /* 0x0000ffff620b7812 */ /* 0x000fe400078ec0ff */
[----:B------:R-:W-:-:S02]  /*98a0*/  F2FP.SATFINITE.E4M3.F32.PACK_AB_MERGE_C R90, R91, R90, RZ ;  /* 0x0000005a5b5a723e */ /* 0x000fc400048070ff */
[--C-:B------:R-:W-:Y:S02]  /*98b0*/  PRMT R33, R8, 0x4210, R9.reuse ;  /* 0x0000421008217816 */ /* 0x100fe40000000009 */
[----:B------:R-:W-:Y:S02]  /*98c0*/  PRMT R89, R52, 0x5210, R9 ;  /* 0x0000521034597816 */ /* 0x000fe40000000009 */
[--C-:B------:R-:W-:Y:S01]  /*98d0*/  PRMT R35, R22, 0x4210, R11.reuse ;  /* 0x0000421016237816 */ /* 0x100fe2000000000b */
[----:B------:R-:W-:Y:S01]  /*98e0*/  STS.128 [R133], R24 ;  /* 0x0000001885007388 */ /* 0x000fe20000000c00 */
[----:B------:R-:W-:Y:S02]  /*98f0*/  PRMT R91, R36, 0x5210, R11 ;  /* 0x00005210245b7816 */ /* 0x000fe4000000000b */
[----:B------:R-:W-:Y:S01]  /*9900*/  LOP3.LUT R90, R90, 0xffff, RZ, 0xc0, !PT ;  /* 0x0000ffff5a5a7812 */ /* 0x000fe200078ec0ff */
[----:B------:R-:W-:Y:S01]  /*9910*/  STS.128 [R133+0x400], R56 ;  /* 0x0004003885007388 */ /* 0x000fe20000000c00 */
[----:B------:R-:W-:-:S02]  /*9920*/  PRMT R45, R48, 0x5410, R45 ;  /* 0x00005410302d7816 */ /* 0x000fc4000000002d */
[----:B------:R-:W-:Y:S01]  /*9930*/  PRMT R49, R54, 0x5410, R49 ;  /* 0x0000541036317816 */ /* 0x000fe20000000031 */
[----:B------:R-:W-:Y:S01]  /*9940*/  BAR.SYNC.DEFER_BLOCKING 0x0 ;  /* 0x0000000000007b1d */ /* 0x000fe20000010000 */
[----:B------:R-:W-:Y:S02]  /*9950*/  PRMT R34, R21, 0x4210, R90 ;  /* 0x0000421015227816 */ /* 0x000fe4000000005a */
[----:B------:R-:W-:Y:S02]  /*9960*/  PRMT R88, R45, 0x5210, R74 ;  /* 0x000052102d587816 */ /* 0x000fe4000000004a */
[----:B------:R-:W-:Y:S02]  /*9970*/  PRMT R90, R49, 0x5210, R90 ;  /* 0x00005210315a7816 */ /* 0x000fe4000000005a */
[----:B------:R-:W-:Y:S02]  /*9980*/  F2FP.SATFINITE.E4M3.F32.PACK_AB_MERGE_C R114, R115, R114, RZ ;  /* 0x000000727372723e */ /* 0x000fe400048070ff */
[----:B------:R-:W-:-:S02]  /*9990*/  F2FP.SATFINITE.E4M3.F32.PACK_AB_MERGE_C R122, R123, R122, RZ ;  /* 0x0000007a7b7a723e */ /* 0x000fc400048070ff */
[----:B------:R-:W-:Y:S02]  /*99a0*/  LOP3.LUT R13, R114, 0xffff, RZ, 0xc0, !PT ;  /* 0x0000ffff720d7812 */ /* 0x000fe400078ec0ff */
[----:B------:R-:W-:Y:S02]  /*99b0*/  LOP3.LUT R15, R122, 0xffff, RZ, 0xc0, !PT ;  /* 0x0000ffff7a0f7812 */ /* 0x000fe400078ec0ff */
[----:B------:R-:W-:Y:S02]  /*99c0*/  IADD3 R2, P2, PT, R12, UR8, RZ ;  /* 0x000000080c027c10 */ /* 0x000fe4000ff5e0ff */
[--C-:B------:R-:W-:Y:S02]  /*99d0*/  PRMT R37, R16, 0x4210, R13.reuse ;  /* 0x0000421010257816 */ /* 0x100fe4000000000d */
[----:B------:R-:W-:Y:S02]  /*99e0*/  PRMT R45, R62, 0x5210, R13 ;  /* 0x000052103e2d7816 */ /* 0x000fe4000000000d */
[----:B------:R-:W-:-:S02]  /*99f0*/  PRMT R38, R20, 0x4210, R15 ;  /* 0x0000421014267816 */ /* 0x000fc4000000000f */
[----:B------:R-:W-:Y:S01]  /*9a00*/  PRMT R46, R46, 0x5210, R15 ;  /* 0x000052102e2e7816 */ /* 0x000fe2000000000f */
[----:B------:R-:W5:Y:S01]  /*9a10*/  LDS.128 R24, [R132] ;  /* 0x0000000084187984 */ /* 0x000f620000000c00 */
[----:B------:R-:W-:Y:S02]  /*9a20*/  LEA.HI.X.SX32 R16, R12, UR9, 0x1, P2 ;  /* 0x000000090c107c11 */ /* 0x000fe400090f0eff */
[----:B------:R-:W-:Y:S01]  /*9a30*/  F2FP.SATFINITE.E4M3.F32.PACK_AB_MERGE_C R106, R107, R106, RZ ;  /* 0x0000006a6b6a723e */ /* 0x000fe200048070ff */
[----:B------:R-:W-:Y:S01]  /*9a40*/  LDS.128 R8, [R132+0x800] ;  /* 0x0008000084087984 */ /* 0x000fe20000000c00 */
[----:B------:R-:W-:Y:S02]  /*9a50*/  F2FP.SATFINITE.E4M3.F32.PACK_AB_MERGE_C R130, R131, R130, RZ ;  /* 0x000000828382723e */ /* 0x000fe400048070ff */
[----:B------:R-:W-:Y:S01]  /*9a60*/  PRMT R53, R60, 0x5410, R53 ;  /* 0x000054103c357816 */ /* 0x000fe20000000035 */
[----:B------:R-:W-:Y:S01]  /*9a70*/  BAR.SYNC.DEFER_BLOCKING 0x0 ;  /* 0x0000000000007b1d */ /* 0x000fe20000010000 */
[----:B------:R-:W-:-:S02]  /*9a80*/  LOP3.LUT R106, R106, 0xffff, RZ, 0xc0, !PT ;  /* 0x0000ffff6a6a7812 */ /* 0x000fc400078ec0ff */
[----:B------:R-:W-:Y:S02]  /*9a90*/  LOP3.LUT R130, R130, 0xffff, RZ, 0xc0, !PT ;  /* 0x0000ffff82827812 */ /* 0x000fe400078ec0ff */
[--C-:B------:R-:W-:Y:S01]  /*9aa0*/  PRMT R36, R17, 0x4210, R106.reuse ;  /* 0x0000421011247816 */ /* 0x100fe2000000006a */
[C---:B----4-:R-:W-:Y:S01]  /*9ab0*/  IMAD R17, R0.reuse, R3, RZ ;  /* 0x0000000300117224 */ /* 0x050fe200078e02ff */
[----:B------:R-:W-:Y:S02]  /*9ac0*/  PRMT R44, R53, 0x5210, R106 ;  /* 0x00005210352c7816 */ /* 0x000fe4000000006a */
[--C-:B------:R-:W-:Y:S02]  /*9ad0*/  PRMT R39, R19, 0x4210, R130.reuse ;  /* 0x0000421013277816 */ /* 0x100fe40000000082 */
[----:B------:R-:W-:Y:S02]  /*9ae0*/  PRMT R47, R47, 0x5210, R130 ;  /* 0x000052102f2f7816 */ /* 0x000fe40000000082 */
[----:B------:R-:W-:-:S02]  /*9af0*/  ISETP.LT.AND P2, PT, R0, UR11, !P0 ;  /* 0x0000000b00007c0c */ /* 0x000fc4000c741270 */
[C---:B------:R-:W-:Y:S02]  /*9b00*/  IADD3 R18, P6, PT, R17.reuse, R2, RZ ;  /* 0x0000000211127210 */ /* 0x040fe40007fde0ff */
[C---:B-1----:R-:W-:Y:S02]  /*9b10*/  PRMT R43, R28.reuse, 0x7770, RZ ;  /* 0x000077701c2b7816 */ /* 0x042fe400000000ff */
[----:B------:R-:W-:Y:S02]  /*9b20*/  LEA.HI.X.SX32 R19, R17, R16, 0x1, P6 ;  /* 0x0000001011137211 */ /* 0x000fe400030f0eff */
[----:B------:R-:W-:Y:S01]  /*9b30*/  PRMT R41, R28, 0x7771, RZ ;  /* 0x000077711c297816 */ /* 0x000fe200000000ff */
[----:B------:R1:W-:Y:S04]  /*9b40*/  STS.128 [R133], R32 ;  /* 0x0000002085007388 */ /* 0x0003e80000000c00 */
[----:B------:R-:W-:Y:S01]  /*9b50*/  STS.128 [R133+0x400], R88 ;  /* 0x0004005885007388 */ /* 0x000fe20000000c00 */
[----:B------:R-:W-:Y:S01]  /*9b60*/  BAR.SYNC.DEFER_BLOCKING 0x0 ;  /* 0x0000000000007b1d */ /* 0x000fe20000010000 */
[----:B-1----:R-:W-:Y:S01]  /*9b70*/  IMAD R33, R3, 0x2, R17 ;  /* 0x0000000203217824 */ /* 0x002fe200078e0211 */
[----:B------:R-:W-:-:S03]  /*9b80*/  LOP3.LUT R34, R0, 0x8, RZ, 0xfc, !PT ;  /* 0x0000000800227812 */ /* 0x000fc600078efcff */
[----:B------:R-:W-:Y:S01]  /*9b90*/  IMAD R17, R3, 0x2, R33 ;  /* 0x0000000203117824 */ /* 0x000fe200078e0221 */
[----:B------:R-:W-:-:S04]  /*9ba0*/  IADD3 R32, P6, PT, R33, R2, RZ ;  /* 0x0000000221207210 */ /* 0x000fc80007fde0ff */
[----:B------:R-:W-:Y:S01]  /*9bb0*/  LEA.HI.X.SX32 R33, R33, R16, 0x1, P6 ;  /* 0x0000001021217211 */ /* 0x000fe200030f0eff */
[----:B------:R-:W1:Y:S04]  /*9bc0*/  LDS.128 R20, [R132] ;  /* 0x0000000084147984 */ /* 0x000e680000000c00 */
[----:B------:R-:W-:Y:S01]  /*9bd0*/  LDS.128 R12, [R132+0x800] ;  /* 0x00080000840c7984 */ /* 0x000fe20000000c00 */
[----:B------:R-:W-:Y:S06]  /*9be0*/  BAR.SYNC.DEFER_BLOCKING 0x0 ;  /* 0x0000000000007b1d */ /* 0x000fec0000010000 */
[----:B------:R4:W-:Y:S04]  /*9bf0*/  STS.128 [R133], R36 ;  /* 0x0000002485007388 */ /* 0x0009e80000000c00 */
[----:B------:R-:W-:Y:S01]  /*9c00*/  STS.128 [R133+0x400], R44 ;  /* 0x0004002c85007388 */ /* 0x000fe20000000c00 */
[----:B------:R-:W-:Y:S01]  /*9c10*/  BAR.SYNC.DEFER_BLOCKING 0x0 ;  /* 0x0000000000007b1d */ /* 0x000fe20000010000 */
[----:B----4-:R-:W-:Y:S01]  /*9c20*/  LOP3.LUT R36, R0, 0xa, RZ, 0xfc, !PT ;  /* 0x0000000a00247812 */ /* 0x010fe200078efcff */
[----:B------:R-:W-:Y:S01]  /*9c30*/  IMAD R37, R3, 0x2, R17 ;  /* 0x0000000203257824 */ /* 0x000fe200078e0211 */
[----:B------:R-:W-:-:S03]  /*9c40*/  PRMT R39, R28, 0x7772, RZ ;  /* 0x000077721c277816 */ /* 0x000fc600000000ff */
[----:B------:R4:W-:Y:S01]  /*9c50*/  @P2 STG.E.U8 desc[UR16][R18.64], R43 ;  /* 0x0000002b12002986 */ /* 0x0009e2000c101110 */
[----:B------:R-:W-:Y:S02]  /*9c60*/  ISETP.LT.AND P2, PT, R34, UR11, !P0 ;  /* 0x0000000b22007c0c */ /* 0x000fe4000c741270 */
[C---:B------:R-:W-:Y:S01]  /*9c70*/  IADD3 R34, P6, PT, R17.reuse, R2, RZ ;  /* 0x0000000211227210 */ /* 0x040fe20007fde0ff */
[----:B------:R0:W-:Y:S01]  /*9c80*/  @P5 STG.E.U8 desc[UR16][R32.64], R41 ;  /* 0x0000002920005986 */ /* 0x0001e2000c101110 */
[----:B------:R-:W-:Y:S02]  /*9c90*/  ISETP.LT.AND P5, PT, R36, UR11, !P0 ;  /* 0x0000000b24007c0c */ /* 0x000fe4000c7a1270 */
[----:B------:R-:W-:Y:S01]  /*9ca0*/  LEA.HI.X.SX32 R35, R17, R16, 0x1, P6 ;  /* 0x0000001011237211 */ /* 0x000fe200030f0eff */
[----:B------:R-:W-:Y:S01]  /*9cb0*/  IMAD R17, R3, 0x2, R37 ;  /* 0x0000000203117824 */ /* 0x000fe200078e0225 */
[----:B------:R-:W-:Y:S02]  /*9cc0*/  LOP3.LUT R36, R0, 0xc, RZ, 0xfc, !PT ;  /* 0x0000000c00247812 */ /* 0x000fe400078efcff */
[----:B----4-:R-:W-:Y:S01]  /*9cd0*/  IADD3 R18, P6, PT, R37, R2, RZ ;  /* 0x0000000225127210 */ /* 0x010fe20007fde0ff */
[----:B------:R4:W-:Y:S01]  /*9ce0*/  @P4 STG.E.U8 desc[UR16][R34.64], R39 ;  /* 0x0000002722004986 */ /* 0x0009e2000c101110 */
[----:B------:R-:W-:-:S02]  /*9cf0*/  PRMT R43, R28, 0x7773, RZ ;  /* 0x000077731c2b7816 */ /* 0x000fc400000000ff */
[----:B------:R-:W-:Y:S01]  /*9d00*/  LEA.HI.X.SX32 R19, R37, R16, 0x1, P6 ;  /* 0x0000001025137211 */ /* 0x000fe200030f0eff */
[----:B0-----:R-:W-:Y:S01]  /*9d10*/  IMAD R33, R3, 0x2, R17 ;  /* 0x0000000203217824 */ /* 0x001fe200078e0211 */
[----:B------:R-:W-:Y:S02]  /*9d20*/  ISETP.LT.AND P4, PT, R36, UR11, !P0 ;  /* 0x0000000b24007c0c */ /* 0x000fe4000c781270 */
[C---:B------:R-:W-:Y:S01]  /*9d30*/  IADD3 R36, P6, PT, R17.reuse, R2, RZ ;  /* 0x0000000211247210 */ /* 0x040fe20007fde0ff */
[----:B------:R0:W-:Y:S01]  /*9d40*/  @P3 STG.E.U8 desc[UR16][R18.64], R43 ;  /* 0x0000002b12003986 */ /* 0x0001e2000c101110 */
[----:B------:R-:W-:Y:S02]  /*9d50*/  LOP3.LUT R28, R0, 0xe, RZ, 0xfc, !PT ;  /* 0x0000000e001c7812 */ /* 0x000fe400078efcff */
[----:B------:R-:W-:Y:S01]  /*9d60*/  LEA.HI.X.SX32 R37, R17, R16, 0x1, P6 ;  /* 0x0000001011257211 */ /* 0x000fe200030f0eff */
[----:B------:R-:W-:Y:S01]  /*9d70*/  IMAD R17, R3, 0x2, R33 ;  /* 0x0000000203117824 */ /* 0x000fe200078e0221 */
[----:B------:R-:W-:-:S02]  /*9d80*/  PRMT R41, R29, 0x7770, RZ ;  /* 0x000077701d297816 */ /* 0x000fc400000000ff */
[----:B------:R-:W-:Y:S01]  /*9d90*/  ISETP.LT.AND P3, PT, R28, UR11, !P0 ;  /* 0x0000000b1c007c0c */ /* 0x000fe2000c761270 */
[----:B----4-:R-:W-:Y:S01]  /*9da0*/  IMAD R35, R3, 0x2, R17 ;  /* 0x0000000203237824 */ /* 0x010fe200078e0211 */
[C---:B------:R-:W-:Y:S01]  /*9db0*/  IADD3 R32, P6, PT, R33.reuse, R2, RZ ;  /* 0x0000000221207210 */ /* 0x040fe20007fde0ff */
[----:B------:R-:W-:Y:S01]  /*9dc0*/  @P2 STG.E.U8 desc[UR16][R36.64], R41 ;  /* 0x0000002924002986 */ /* 0x000fe2000c101110 */
[----:B------:R-:W-:Y:S02]  /*9dd0*/  LOP3.LUT R28, R0, 0x10, RZ, 0xfc, !PT ;  /* 0x00000010001c7812 */ /* 0x000fe400078efcff */
[----:B------:R-:W-:Y:S02]  /*9de0*/  LEA.HI.X.SX32 R33, R33, R16, 0x1, P6 ;  /* 0x0000001021217211 */ /* 0x000fe400030f0eff */
[----:B------:R-:W-:Y:S02]  /*9df0*/  PRMT R39, R29, 0x7771, RZ ;  /* 0x000077711d277816 */ /* 0x000fe400000000ff */
[----:B------:R-:W-:-:S02]  /*9e00*/  ISETP.LT.AND P2, PT, R28, UR11, !P0 ;  /* 0x0000000b1c007c0c */ /* 0x000fc4000c741270 */
[C---:B0-----:R-:W-:Y:S01]  /*9e10*/  IADD3 R18, P6, PT, R17.reuse, R2, RZ ;  /* 0x0000000211127210 */ /* 0x041fe20007fde0ff */
[----:B------:R0:W-:Y:S01]  /*9e20*/  @P5 STG.E.U8 desc[UR16][R32.64], R39 ;  /* 0x0000002720005986 */ /* 0x0001e2000c101110 */
[----:B------:R-:W-:Y:S02]  /*9e30*/  LOP3.LUT R28, R0, 0x12, RZ, 0xfc, !PT ;  /* 0x00000012001c7812 */ /* 0x000fe400078efcff */
[----:B------:R-:W-:Y:S01]  /*9e40*/  LEA.HI.X.SX32 R19, R17, R16, 0x1, P6 ;  /* 0x0000001011137211 */ /* 0x000fe200030f0eff */
[----:B------:R-:W-:Y:S01]  /*9e50*/  IMAD R17, R3, 0x2, R35 ;  /* 0x0000000203117824 */ /* 0x000fe200078e0223 */
[----:B------:R-:W-:Y:S02]  /*9e60*/  PRMT R43, R29, 0x7772, RZ ;  /* 0x000077721d2b7816 */ /* 0x000fe400000000ff */
[----:B------:R-:W-:Y:S02]  /*9e70*/  ISETP.LT.AND P5, PT, R28, UR11, !P0 ;  /* 0x0000000b1c007c0c */ /* 0x000fe4000c7a1270 */
[----:B------:R-:W-:Y:S01]  /*9e80*/  LOP3.LUT R28, R0, 0x14, RZ, 0xfc, !PT ;  /* 0x00000014001c7812 */ /* 0x000fe200078efcff */
[----:B------:R4:W-:Y:S01]  /*9e90*/  @P4 STG.E.U8 desc[UR16][R18.64], R43 ;  /* 0x0000002b12004986 */ /* 0x0009e2000c101110 */
[----:B------:R-:W-:Y:S01]  /*9ea0*/  IADD3 R34, P6, PT, R35, R2, RZ ;  /* 0x0000000223227210 */ /* 0x000fe20007fde0ff */
[----:B0-----:R-:W-:Y:S01]  /*9eb0*/  IMAD R33, R3, 0x2, R17 ;  /* 0x0000000203217824 */ /* 0x001fe200078e0211 */
[----:B------:R-:W-:-:S02]  /*9ec0*/  ISETP.LT.AND P4, PT, R28, UR11, !P0 ;  /* 0x0000000b1c007c0c */ /* 0x000fc4000c781270 */
[----:B------:R-:W-:Y:S02]  /*9ed0*/  LEA.HI.X.SX32 R35, R35, R16, 0x1, P6 ;  /* 0x0000001023237211 */ /* 0x000fe400030f0eff */
[----:B------:R-:W-:Y:S02]  /*9ee0*/  IADD3 R28, P6, PT, R17, R2, RZ ;  /* 0x00000002111c7210 */ /* 0x000fe40007fde0ff */
[----:B------:R-:W-:Y:S02]  /*9ef0*/  PRMT R41, R29, 0x7773, RZ ;  /* 0x000077731d297816 */ /* 0x000fe400000000ff */
[----:B------:R-:W-:Y:S02]  /*9f00*/  LOP3.LUT R32, R0, 0x16, RZ, 0xfc, !PT ;  /* 0x0000001600207812 */ /* 0x000fe400078efcff */
[----:B------:R-:W-:Y:S01]  /*9f10*/  LEA.HI.X.SX32 R29, R17, R16, 0x1, P6 ;  /* 0x00000010111d7211 */ /* 0x000fe200030f0eff */
[----:B------:R0:W-:Y:S01]  /*9f20*/  @P3 STG.E.U8 desc[UR16][R34.64], R41 ;  /* 0x0000002922003986 */ /* 0x0001e2000c101110 */
[----:B------:R-:W-:Y:S01]  /*9f30*/  PRMT R39, R30, 0x7770, RZ ;  /* 0x000077701e277816 */ /* 0x000fe200000000ff */
[----:B------:R-:W-:Y:S01]  /*9f40*/  IMAD R17, R3, 0x2, R33 ;  /* 0x0000000203117824 */ /* 0x000fe200078e0221 */
[----:B----4-:R-:W-:-:S02]  /*9f50*/  IADD3 R18, P6, PT, R33, R2, RZ ;  /* 0x0000000221127210 */ /* 0x010fc40007fde0ff */
[----:B------:R-:W-:Y:S01]  /*9f60*/  ISETP.LT.AND P3, PT, R32, UR11, !P0 ;  /* 0x0000000b20007c0c */ /* 0x000fe2000c761270 */
[----:B------:R4:W-:Y:S01]  /*9f70*/  @P2 STG.E.U8 desc[UR16][R28.64], R39 ;  /* 0x000000271c002986 */ /* 0x0009e2000c101110 */
[----:B------:R-:W-:Y:S02]  /*9f80*/  LOP3.LUT R32, R0, 0x18, RZ, 0xfc, !PT ;  /* 0x0000001800207812 */ /* 0x000fe400078efcff */
[----:B------:R-:W-:Y:S02]  /*9f90*/  LEA.HI.X.SX32 R19, R33, R16, 0x1, P6 ;  /* 0x0000001021137211 */ /* 0x000fe400030f0eff */
[----:B------:R-:W-:Y:S01]  /*9fa0*/  PRMT R37, R30, 0x7771, RZ ;  /* 0x000077711e257816 */ /* 0x000fe200000000ff */
[----:B0-----:R-:W-:Y:S01]  /*9fb0*/  IMAD R35, R3, 0x2, R17 ;  /* 0x0000000203237824 */ /* 0x001fe200078e0211 */
[----:B------:R-:W-:Y:S02]  /*9fc0*/  ISETP.LT.AND P2, PT, R32, UR11, !P0 ;  /* 0x0000000b20007c0c */ /* 0x000fe4000c741270 */
[----:B------:R-:W-:Y:S01]  /*9fd0*/  LOP3.LUT R33, R0, 0x1a, RZ, 0xfc, !PT ;  /* 0x0000001a00217812 */ /* 0x000fe200078efcff */
[----:B------:R0:W-:Y:S01]  /*9fe0*/  @P5 STG.E.U8 desc[UR16][R18.64], R37 ;  /* 0x0000002512005986 */ /* 0x0001e2000c101110 */
[----:B------:R-:W-:-:S02]  /*9ff0*/  IADD3 R32, P6, PT, R17, R2, RZ ;  /* 0x0000000211207210 */ /* 0x000fc40007fde0ff */
[----:B------:R-:W-:Y:S02]  /*a000*/  ISETP.LT.AND P5, PT, R33, UR11, !P0 ;  /* 0x0000000b21007c0c */ /* 0x000fe4000c7a1270 */
[----:B------:R-:W-:Y:S01]  /*a010*/  LEA.HI.X.SX32 R33, R17, R16, 0x1, P6 ;  /* 0x0000001011217211 */ /* 0x000fe200030f0eff */
[----:B------:R-:W-:Y:S01]  /*a020*/  IMAD R17, R3, 0x2, R35 ;  /* 0x0000000203117824 */ /* 0x000fe200078e0223 */
[----:B----4-:R-:W-:Y:S02]  /*a030*/  PRMT R39, R30, 0x7772, RZ ;  /* 0x000077721e277816 */ /* 0x010fe400000000ff */
[-C--:B------:R-:W-:Y:S02]  /*a040*/  IADD3 R28, P6, PT, R35, R2.reuse, RZ ;  /* 0x00000002231c7210 */ /* 0x080fe40007fde0ff */
[----:B------:R-:W-:Y:S01]  /*a050*/  LOP3.LUT R34, R0, 0x1c, RZ, 0xfc, !PT ;  /* 0x0000001c00227812 */ /* 0x000fe200078efcff */
[----:B------:R4:W-:Y:S01]  /*a060*/  @P4 STG.E.U8 desc[UR16][R32.64], R39 ;  /* 0x0000002720004986 */ /* 0x0009e2000c101110 */
[----:B0-----:R-:W-:-:S02]  /*a070*/  IADD3 R18, P4, PT, R17, R2, RZ ;  /* 0x0000000211127210 */ /* 0x001fc40007f9e0ff */
[-C--:B------:R-:W-:Y:S02]  /*a080*/  LEA.HI.X.SX32 R29, R35, R16.reuse, 0x1, P6 ;  /* 0x00000010231d7211 */ /* 0x080fe400030f0eff */
[----:B------:R-:W-:Y:S02]  /*a090*/  PRMT R37, R30, 0x7773, RZ ;  /* 0x000077731e257816 */ /* 0x000fe400000000ff */
[----:B------:R-:W-:Y:S01]  /*a0a0*/  LEA.HI.X.SX32 R19, R17, R16, 0x1, P4 ;  /* 0x0000001011137211 */ /* 0x000fe200020f0eff */
[----:B------:R-:W-:Y:S01]  /*a0b0*/  IMAD R17, R3, 0x2, R17 ;  /* 0x0000000203117824 */ /* 0x000fe200078e0211 */
[C---:B------:R-:W-:Y:S01]  /*a0c0*/  PRMT R35, R31.reuse, 0x7770, RZ ;  /* 0x000077701f237816 */ /* 0x040fe200000000ff */
[----:B------:R0:W-:Y:S01]  /*a0d0*/  @P3 STG.E.U8 desc[UR16][R28.64], R37 ;  /* 0x000000251c003986 */ /* 0x0001e2000c101110 */
[----:B------:R-:W-:Y:S02]  /*a0e0*/  LOP3.LUT R30, R0, 0x1e, RZ, 0xfc, !PT ;  /* 0x0000001e001e7812 */ /* 0x000fe400078efcff */
[----:B----4-:R-:W-:Y:S01]  /*a0f0*/  PRMT R39, R31, 0x7771, RZ ;  /* 0x000077711f277816 */ /* 0x010fe200000000ff */
[----:B------:R4:W-:Y:S01]  /*a100*/  @P2 STG.E.U8 desc[UR16][R18.64], R35 ;  /* 0x0000002312002986 */ /* 0x0009e2000c101110 */
[----:B------:R-:W-:-:S02]  /*a110*/  IADD3 R32, P2, PT, R17, R2, RZ ;  /* 0x0000000211207210 */ /* 0x000fc40007f5e0ff */
[----:B------:R-:W-:Y:S02]  /*a120*/  ISETP.LT.AND P4, PT, R30, UR11, !P0 ;  /* 0x0000000b1e007c0c */ /* 0x000fe4000c781270 */
[----:B------:R-:W-:Y:S01]  /*a130*/  LEA.HI.X.SX32 R33, R17, R16, 0x1, P2 ;  /* 0x0000001011217211 */ /* 0x000fe200010f0eff */
[C---:B------:R-:W-:Y:S01]  /*a140*/  IMAD R17, R3.reuse, 0x2, R17 ;  /* 0x0000000203117824 */ /* 0x040fe200078e0211 */
[----:B------:R-:W-:Y:S02]  /*a150*/  LOP3.LUT R30, R0, 0x22, RZ, 0xfc, !PT ;  /* 0x00000022001e7812 */ /* 0x000fe400078efcff */
[----:B------:R-:W-:Y:S01]  /*a160*/  ISETP.LT.AND P6, PT, R34, UR11, !P0 ;  /* 0x0000000b22007c0c */ /* 0x000fe2000c7c1270 */
[----:B------:R1:W-:Y:S01]  /*a170*/  @P5 STG.E.U8 desc[UR16][R32.64], R39 ;  /* 0x0000002720005986 */ /* 0x0003e2000c101110 */
[----:B0-----:R-:W-:Y:S01]  /*a180*/  IMAD R29, R3, 0x2, R17 ;  /* 0x00000002031d7824 */ /* 0x001fe200078e0211 */
[----:B----4-:R-:W-:Y:S02]  /*a190*/  IADD3 R18, P5, PT, R17, R2, RZ ;  /* 0x0000000211127210 */ /* 0x010fe40007fbe0ff */
[----:B------:R-:W-:-:S02]  /*a1a0*/  ISETP.LT.AND P3, PT, R30, UR11, !P0 ;  /* 0x0000000b1e007c0c */ /* 0x000fc4000c761270 */
[----:B------:R-:W-:Y:S01]  /*a1b0*/  LEA.HI.X.SX32 R19, R17, R16, 0x1, P5 ;  /* 0x0000001011137211 */ /* 0x000fe200028f0eff */
[----:B------:R-:W-:Y:S01]  /*a1c0*/  IMAD R17, R3, 0x2, R29 ;  /* 0x0000000203117824 */ /* 0x000fe200078e021d */
[C---:B------:R-:W-:Y:S02]  /*a1d0*/  IADD3 R28, P5, PT, R29.reuse, R2, RZ ;  /* 0x000000021d1c7210 */ /* 0x040fe40007fbe0ff */
[----:B------:R-:W-:Y:S02]  /*a1e0*/  LOP3.LUT R30, R0, 0x24, RZ, 0xfc, !PT ;  /* 0x00000024001e7812 */ /* 0x000fe400078efcff */
[----:B------:R-:W-:Y:S01]  /*a1f0*/  LEA.HI.X.SX32 R29, R29, R16, 0x1, P5 ;  /* 0x000000101d1d7211 */ /* 0x000fe200028f0eff */
[----:B-1----:R-:W-:Y:S01]  /*a200*/  IMAD R33, R3, 0x2, R17 ;  /* 0x0000000203217824 */ /* 0x002fe200078e0211 */
[----:B------:R-:W-:Y:S01]  /*a210*/  ISETP.LT.AND P5, PT, R30, UR4, !P0 ;  /* 0x000000041e007c0c */ /* 0x000fe2000c7a1270 */
[----:B------:R-:W0:Y:S01]  /*a220*/  LDCU UR4, c[0x0][0x39c] ;  /* 0x00007380ff0477ac */ /* 0x000e220008000800 */
[----:B------:R-:W-:-:S02]  /*a230*/  LOP3.LUT R34, R0, 0x20, RZ, 0xfc, !PT ;  /* 0x0000002000227812 */ /* 0x000fc400078efcff */
[C---:B------:R-:W-:Y:S02]  /*a240*/  PRMT R37, R31.reuse, 0x7772, RZ ;  /* 0x000077721f257816 */ /* 0x040fe400000000ff */
[----:B------:R-:W-:Y:S02]  /*a250*/  PRMT R35, R31, 0x7773, RZ ;  /* 0x000077731f237816 */ /* 0x000fe400000000ff */
[----:B------:R-:W-:Y:S01]  /*a260*/  ISETP.LT.AND P2, PT, R34, UR11, !P0 ;  /* 0x0000000b22007c0c */ /* 0x000fe2000c741270 */
[----:B------:R1:W-:Y:S01]  /*a270*/  @P6 STG.E.U8 desc[UR16][R18.64], R37 ;  /* 0x0000002512006986 */ /* 0x0003e2000c101110 */
[----:B------:R-:W-:Y:S02]  /*a280*/  LOP3.LUT R32, R0, 0x26, RZ, 0xfc, !PT ;  /* 0x0000002600207812 */ /* 0x000fe400078efcff */
[C---:B------:R-:W-:Y:S01]  /*a290*/  IADD3 R30, P6, PT, R17.reuse, R2, RZ ;  /* 0x00000002111e7210 */ /* 0x040fe20007fde0ff */
[----:B------:R4:W-:Y:S01]  /*a2a0*/  @P4 STG.E.U8 desc[UR16][R28.64], R35 ;  /* 0x000000231c004986 */ /* 0x0009e2000c101110 */
[----:B--2---:R-:W-:Y:S01]  /*a2b0*/  ISETP.LT.AND P4, PT, R32, UR5, !P0 ;  /* 0x0000000520007c0c */ /* 0x004fe2000c781270 */
[----:B------:R-:W2:Y:S01]  /*a2c0*/  LDCU UR5, c[0x0][0x39c] ;  /* 0x00007380ff0577ac */ /* 0x000ea20008000800 */
[----:B------:R-:W-:Y:S01]  /*a2d0*/  LEA.HI.X.SX32 R31, R17, R16, 0x1, P6 ;  /* 0x00000010111f7211 */ /* 0x000fe200030f0eff */
[----:B------:R-:W-:Y:S01]  /*a2e0*/  IMAD R17, R3, 0x2, R33 ;  /* 0x0000000203117824 */ /* 0x000fe200078e0221 */
[----:B-----5:R-:W-:-:S02]  /*a2f0*/  PRMT R39, R24, 0x7770, RZ ;  /* 0x0000777018277816 */ /* 0x020fc400000000ff */
[----:B------:R-:W-:Y:S02]  /*a300*/  LOP3.LUT R32, R0, 0x28, RZ, 0xfc, !PT ;  /* 0x0000002800207812 */ /* 0x000fe400078efcff */
[C---:B-1----:R-:W-:Y:S01]  /*a310*/  IADD3 R18, P6, PT, R33.reuse, R2, RZ ;  /* 0x0000000221127210 */ /* 0x042fe20007fde0ff */
[----:B------:R1:W-:Y:S01]  /*a320*/  @P2 STG.E.U8 desc[UR16][R30.64], R39 ;  /* 0x000000271e002986 */ /* 0x0003e2000c101110 */
[----:B------:R-:W-:Y:S02]  /*a330*/  PRMT R37, R24, 0x7771, RZ ;  /* 0x0000777118257816 */ /* 0x000fe400000000ff */
[----:B------:R-:W-:Y:S01]  /*a340*/  LEA.HI.X.SX32 R19, R33, R16, 0x1, P6 ;  /* 0x0000001021137211 */ /* 0x000fe200030f0eff */
[----:B------:R-:W-:Y:S01]  /*a350*/  IMAD R33, R3, 0x2, R17 ;  /* 0x0000000203217824 */ /* 0x000fe200078e0211 */
[----:B0-----:R-:W-:Y:S01]  /*a360*/  ISETP.LT.AND P2, PT, R32, UR4, !P0 ;  /* 0x0000000420007c0c */ /* 0x001fe2000c741270 */
[----:B------:R-:W0:Y:S01]  /*a370*/  LDCU UR4, c[0x0][0x39c] ;  /* 0x00007380ff0477ac */ /* 0x000e220008000800 */
[----:B----4-:R-:W-:Y:S01]  /*a380*/  IADD3 R28, P6, PT, R17, R2, RZ ;  /* 0x00000002111c7210 */ /* 0x010fe20007fde0ff */
[----:B------:R4:W-:Y:S01]  /*a390*/  @P3 STG.E.U8 desc[UR16][R18.64], R37 ;  /* 0x0000002512003986 */ /* 0x0009e2000c101110 */
[----:B------:R-:W-:-:S02]  /*a3a0*/  LOP3.LUT R32, R0, 0x2a, RZ, 0xfc, !PT ;  /* 0x0000002a00207812 */ /* 0x000fc400078efcff */
[----:B------:R-:W-:Y:S01]  /*a3b0*/  LEA.HI.X.SX32 R29, R17, R16, 0x1, P6 ;  /* 0x00000010111d7211 */ /* 0x000fe200030f0eff */
[----:B------:R-:W-:Y:S01]  /*a3c0*/  IMAD R17, R3, 0x2, R33 ;  /* 0x0000000203117824 */ /* 0x000fe200078e0221 */
[----:B------:R-:W-:Y:S02]  /*a3d0*/  PRMT R35, R24, 0x7772, RZ ;  /* 0x0000777218237816 */ /* 0x000fe400000000ff */
[----:B---3--:R-:W-:Y:S01]  /*a3e0*/  ISETP.LT.AND P3, PT, R32, UR6, !P0 ;  /* 0x0000000620007c0c */ /* 0x008fe2000c761270 */
[----:B------:R-:W3:Y:S01]  /*a3f0*/  LDCU UR6, c[0x0][0x39c] ;  /* 0x00007380ff0677ac */ /* 0x000ee20008000800 */
[----:B------:R-:W-:Y:S01]  /*a400*/  LOP3.LUT R32, R0, 0x2c, RZ, 0xfc, !PT ;  /* 0x0000002c00207812 */ /* 0x000fe200078efcff */
[----:B------:R5:W-:Y:S01]  /*a410*/  @P5 STG.E.U8 desc[UR16][R28.64], R35 ;  /* 0x000000231c005986 */ /* 0x000be2000c101110 */
[C---:B-1----:R-:W-:Y:S02]  /*a420*/  IADD3 R30, P6, PT, R33.reuse, R2, RZ ;  /* 0x00000002211e7210 */ /* 0x042fe40007fde0ff */
[----:B--2---:R-:W-:Y:S01]  /*a430*/  ISETP.LT.AND P5, PT, R32, UR5, !P0 ;  /* 0x0000000520007c0c */ /* 0x004fe2000c7a1270 */
[----:B------:R-:W1:Y:S01]  /*a440*/  LDCU UR5, c[0x0][0x39c] ;  /* 0x00007380ff0577ac */ /* 0x000e620008000800 */
[----:B------:R-:W-:Y:S01]  /*a450*/  LEA.HI.X.SX32 R31, R33, R16, 0x1, P6 ;  /* 0x00000010211f7211 */ /* 0x000fe200030f0eff */
[----:B------:R-:W-:Y:S01]  /*a460*/  IMAD R33, R3, 0x2, R17 ;  /* 0x0000000203217824 */ /* 0x000fe200078e0211 */
[----:B----4-:R-:W-:-:S02]  /*a470*/  PRMT R37, R24, 0x7773, RZ ;  /* 0x0000777318257816 */ /* 0x010fc400000000ff */
[----:B------:R-:W-:Y:S02]  /*a480*/  LOP3.LUT R24, R0, 0x2e, RZ, 0xfc, !PT ;  /* 0x0000002e00187812 */ /* 0x000fe400078efcff */
[C---:B------:R-:W-:Y:S01]  /*a490*/  IADD3 R18, P6, PT, R17.reuse, R2, RZ ;  /* 0x0000000211127210 */ /* 0x040fe20007fde0ff */
[----:B------:R2:W-:Y:S01]  /*a4a0*/  @P4 STG.E.U8 desc[UR16][R30.64], R37 ;  /* 0x000000251e004986 */ /* 0x0005e2000c101110 */
[----:B0-----:R-:W-:Y:S01]  /*a4b0*/  ISETP.LT.AND P4, PT, R24, UR4, !P0 ;  /* 0x0000000418007c0c */ /* 0x001fe2000c781270 */
[----:B------:R-:W0:Y:S01]  /*a4c0*/  LDCU UR4, c[0x0][0x39c] ;  /* 0x00007380ff0477ac */ /* 0x000e220008000800 */
[----:B------:R-:W-:Y:S01]  /*a4d0*/  LEA.HI.X.SX32 R19, R17, R16, 0x1, P6 ;  /* 0x0000001011137211 */ /* 0x000fe200030f0eff */
[----:B------:R-:W-:Y:S01]  /*a4e0*/  IMAD R17, R3, 0x2, R33 ;  /* 0x0000000203117824 */ /* 0x000fe200078e0221 */
[----:B-----5:R-:W-:Y:S02]  /*a4f0*/  PRMT R35, R25, 0x7770, RZ ;  /* 0x0000777019237816 */ /* 0x020fe400000000ff */
[----:B------:R-:W-:-:S02]  /*a500*/  IADD3 R28, P6, PT, R33, R2, RZ ;  /* 0x00000002211c7210 */ /* 0x000fc40007fde0ff */
[----:B------:R-:W-:Y:S01]  /*a510*/  LOP3.LUT R24, R0, 0x30, RZ, 0xfc, !PT ;  /* 0x0000003000187812 */ /* 0x000fe200078efcff */
[----:B------:R4:W-:Y:S01]  /*a520*/  @P2 STG.E.U8 desc[UR16][R18.64], R35 ;  /* 0x0000002312002986 */ /* 0x0009e2000c101110 */
[----:B------:R-:W-:Y:S01]  /*a530*/  LEA.HI.X.SX32 R29, R33, R16, 0x1, P6 ;  /* 0x00000010211d7211 */ /* 0x000fe200030f0eff */
[----:B------:R-:W-:Y:S01]  /*a540*/  IMAD R33, R3, 0x2, R17 ;  /* 0x0000000203217824 */ /* 0x000fe200078e0211 */
[----:B--2---:R-:W-:Y:S02]  /*a550*/  PRMT R37, R25, 0x7771, RZ ;  /* 0x0000777119257816 */ /* 0x004fe400000000ff */
[----:B-1----:R-:W-:Y:S01]  /*a560*/  ISETP.LT.AND P2, PT, R24, UR5, !P0 ;  /* 0x0000000518007c0c */ /* 0x002fe2000c741270 */
[----:B------:R-:W1:Y:S01]  /*a570*/  LDCU UR5, c[0x0][0x39c] ;  /* 0x00007380ff0577ac */ /* 0x000e620008000800 */
[----:B------:R-:W-:Y:S01]  /*a580*/  IADD3 R30, P6, PT, R17, R2, RZ ;  /* 0x00000002111e7210 */ /* 0x000fe20007fde0ff */
[----:B------:R2:W-:Y:S01]  /*a590*/  @P3 STG.E.U8 desc[UR16][R28.64], R37 ;  /* 0x000000251c003986 */ /* 0x0005e2000c101110 */
[----:B------:R-:W-:-:S02]  /*a5a0*/  LOP3.LUT R24, R0, 0x32, RZ, 0xfc, !PT ;  /* 0x0000003200187812 */ /* 0x000fc400078efcff */
[----:B------:R-:W-:Y:S01]  /*a5b0*/  LEA.HI.X.SX32 R31, R17, R16, 0x1, P6 ;  /* 0x00000010111f7211 */ /* 0x000fe200030f0eff */
[----:B------:R-:W-:Y:S01]  /*a5c0*/  IMAD R17, R3, 0x2, R33 ;  /* 0x0000000203117824 */ /* 0x000fe200078e0221 */
[----:B----4-:R-:W-:Y:S02]  /*a5d0*/  PRMT R35, R25, 0x7772, RZ ;  /* 0x0000777219237816 */ /* 0x010fe400000000ff */
[----:B---3--:R-:W-:Y:S01]  /*a5e0*/  ISETP.LT.AND P3, PT, R24, UR6, !P0 ;  /* 0x0000000618007c0c */ /* 0x008fe2000c761270 */
[----:B------:R-:W3:Y:S01]  /*a5f0*/  LDCU UR6, c[0x0][0x39c] ;  /* 0x00007380ff0677ac */ /* 0x000ee20008000800 */
[C---:B------:R-:W-:Y:S01]  /*a600*/  IADD3 R18, P6, PT, R33.reuse, R2, RZ ;  /* 0x0000000221127210 */ /* 0x040fe20007fde0ff */
[----:B------:R4:W-:Y:S01]  /*a610*/  @P5 STG.E.U8 desc[UR16][R30.64], R35 ;  /* 0x000000231e005986 */ /* 0x0009e2000c101110 */
[----:B------:R-:W-:Y:S02]  /*a620*/  LOP3.LUT R24, R0, 0x34, RZ, 0xfc, !PT ;  /* 0x0000003400187812 */ /* 0x000fe400078efcff */
[----:B------:R-:W-:-:S02]  /*a630*/  LEA.HI.X.SX32 R19, R33, R16, 0x1, P6 ;  /* 0x0000001021137211 */ /* 0x000fc400030f0eff */
[----:B0-----:R-:W-:Y:S01]  /*a640*/  ISETP.LT.AND P5, PT, R24, UR4, !P0 ;  /* 0x0000000418007c0c */ /* 0x001fe2000c7a1270 */
[----:B------:R-:W0:Y:S01]  /*a650*/  LDCU UR4, c[0x0][0x39c] ;  /* 0x00007380ff0477ac */ /* 0x000e220008000800 */
[----:B------:R-:W-:Y:S02]  /*a660*/  IADD3 R24, P6, PT, R17, R2, RZ ;  /* 0x0000000211187210 */ /* 0x000fe40007fde0ff */
[----:B------:R-:W-:Y:S02]  /*a670*/  PRMT R33, R25, 0x7773, RZ ;  /* 0x0000777319217816 */ /* 0x000fe400000000ff */
[----:B--2---:R-:W-:Y:S02]  /*a680*/  LOP3.LUT R28, R0, 0x36, RZ, 0xfc, !PT ;  /* 0x00000036001c7812 */ /* 0x004fe400078efcff */
[----:B------:R-:W-:Y:S01]  /*a690*/  LEA.HI.X.SX32 R25, R17, R16, 0x1, P6 ;  /* 0x0000001011197211 */ /* 0x000fe200030f0eff */
[----:B------:R-:W-:Y:S01]  /*a6a0*/  IMAD R17, R3, 0x2, R17 ;  /* 0x0000000203117824 */ /* 0x000fe200078e0211 */
[----:B------:R2:W-:Y:S01]  /*a6b0*/  @P4 STG.E.U8 desc[UR16][R18.64], R33 ;  /* 0x0000002112004986 */ /* 0x0005e2000c101110 */
[----:B----4-:R-:W-:-:S02]  /*a6c0*/  PRMT R35, R26, 0x7770, RZ ;  /* 0x000077701a237816 */ /* 0x010fc400000000ff */
[----:B-1----:R-:W-:Y:S01]  /*a6d0*/  ISETP.LT.AND P4, PT, R28, UR5, !P0 ;  /* 0x000000051c007c0c */ /* 0x002fe2000c781270 */
[----:B------:R-:W1:Y:S01]  /*a6e0*/  LDCU UR5, c[0x0][0x39c] ;  /* 0x00007380ff0577ac */ /* 0x000e620008000800 */
[----:B------:R-:W-:Y:S01]  /*a6f0*/  IMAD R31, R3, 0x2, R17 ;  /* 0x00000002031f7824 */ /* 0x000fe200078e0211 */
[----:B------:R4:W-:Y:S01]  /*a700*/  @P2 STG.E.U8 desc[UR16][R24.64], R35 ;  /* 0x0000002318002986 */ /* 0x0009e2000c101110 */
[C---:B------:R-:W-:Y:S02]  /*a710*/  IADD3 R28, P2, PT, R17.reuse, R2, RZ ;  /* 0x00000002111c7210 */ /* 0x040fe40007f5e0ff */
[----:B------:R-:W-:Y:S02]  /*a720*/  LOP3.LUT R30, R0, 0x38, RZ, 0xfc, !PT ;  /* 0x00000038001e7812 */ /* 0x000fe400078efcff */
[----:B------:R-:W-:Y:S02]  /*a730*/  LEA.HI.X.SX32 R29, R17, R16, 0x1, P2 ;  /* 0x00000010111d7211 */ /* 0x000fe400010f0eff */
[----:B--2---:R-:W-:-:S02]  /*a740*/  IADD3 R18, P6, PT, R31, R2, RZ ;  /* 0x000000021f127210 */ /* 0x004fc40007fde0ff */
[C---:B------:R-:W-:Y:S02]  /*a750*/  PRMT R33, R26.reuse, 0x7771, RZ ;  /* 0x000077711a217816 */ /* 0x040fe400000000ff */
[----:B------:R-:W-:Y:S01]  /*a760*/  LEA.HI.X.SX32 R19, R31, R16, 0x1, P6 ;  /* 0x000000101f137211 */ /* 0x000fe200030f0eff */
[----:B------:R-:W-:Y:S01]  /*a770*/  IMAD R31, R3, 0x2, R31 ;  /* 0x00000002031f7824 */ /* 0x000fe200078e021f */
[----:B----4-:R-:W-:Y:S01]  /*a780*/  PRMT R35, R26, 0x7772, RZ ;  /* 0x000077721a237816 */ /* 0x010fe200000000ff */
[----:B------:R2:W-:Y:S01]  /*a790*/  @P3 STG.E.U8 desc[UR16][R28.64], R33 ;  /* 0x000000211c003986 */ /* 0x0005e2000c101110 */
[----:B------:R-:W-:Y:S02]  /*a7a0*/  LOP3.LUT R17, R0, 0x3a, RZ, 0xfc, !PT ;  /* 0x0000003a00117812 */ /* 0x000fe400078efcff */
[----:B0-----:R-:W-:Y:S01]  /*a7b0*/  ISETP.LT.AND P2, PT, R30, UR4, !P0 ;  /* 0x000000041e007c0c */ /* 0x001fe2000c741270 */
[----:B------:R-:W0:Y:S01]  /*a7c0*/  LDCU UR4, c[0x0][0x39c] ;  /* 0x00007380ff0477ac */ /* 0x000e220008000800 */
[----:B------:R-:W-:Y:S01]  /*a7d0*/  LOP3.LUT R25, R0, 0x3c, RZ, 0xfc, !PT ;  /* 0x0000003c00197812 */ /* 0x000fe200078efcff */
[----:B------:R4:W-:Y:S01]  /*a7e0*/  @P5 STG.E.U8 desc[UR16][R18.64], R35 ;  /* 0x0000002312005986 */ /* 0x0009e2000c101110 */
[----:B---3--:R-:W-:Y:S01]  /*a7f0*/  ISETP.LT.AND P3, PT, R17, UR6, !P0 ;  /* 0x0000000611007c0c */ /* 0x008fe2000c761270 */
[----:B------:R-:W-:Y:S01]  /*a800*/  IMAD R17, R3, 0x2, R31 ;  /* 0x0000000203117824 */ /* 0x000fe200078e021f */
[----:B------:R-:W-:Y:S01]  /*a810*/  IADD3 R24, P5, PT, R31, R2, RZ ;  /* 0x000000021f187210 */ /* 0x000fe20007fbe0ff */
[----:B------:R-:W3:Y:S01]  /*a820*/  LDCU UR6, c[0x0][0x39c] ;  /* 0x00007380ff0677ac */ /* 0x000ee20008000800 */
[----:B-1----:R-:W-:-:S02]  /*a830*/  ISETP.LT.AND P6, PT, R25, UR5, !P0 ;  /* 0x0000000519007c0c */ /* 0x002fc4000c7c1270 */
[----:B------:R-:W-:Y:S01]  /*a840*/  LEA.HI.X.SX32 R25, R31, R16, 0x1, P5 ;  /* 0x000000101f197211 */ /* 0x000fe200028f0eff */
[----:B------:R-:W1:Y:S01]  /*a850*/  LDCU UR5, c[0x0][0x39c] ;  /* 0x00007380ff0577ac */ /* 0x000e620008000800 */
[----:B--2---:R-:W-:Y:S02]  /*a860*/  IADD3 R28, P5, PT, R17, R2, RZ ;  /* 0x00000002111c7210 */ /* 0x004fe40007fbe0ff */
[----:B------:R-:W-:Y:S02]  /*a870*/  PRMT R33, R26, 0x7773, RZ ;  /* 0x000077731a217816 */ /* 0x000fe400000000ff */
[----:B------:R-:W-:Y:S02]  /*a880*/  PRMT R31, R27, 0x7770, RZ ;  /* 0x000077701b1f7816 */ /* 0x000fe400000000ff */
[----:B------:R-:W-:Y:S01]  /*a890*/  LEA.HI.X.SX32 R29, R17, R16, 0x1, P5 ;  /* 0x00000010111d7211 */ /* 0x000fe200028f0eff */
[----:B------:R-:W-:Y:S01]  /*a8a0*/  IMAD R17, R3, 0x2, R17 ;  /* 0x0000000203117824 */ /* 0x000fe200078e0211 */
[----:B------:R-:W-:Y:S01]  /*a8b0*/  LOP3.LUT R26, R0, 0x3e, RZ, 0xfc, !PT ;  /* 0x0000003e001a7812 */ /* 0x000fe200078efcff */
[----:B------:R2:W-:Y:S01]  /*a8c0*/  @P4 STG.E.U8 desc[UR16][R24.64], R33 ;  /* 0x0000002118004986 */ /* 0x0005e2000c101110 */
[----:B----4-:R-:W-:-:S02]  /*a8d0*/  PRMT R35, R27, 0x7771, RZ ;  /* 0x000077711b237816 */ /* 0x010fc400000000ff */
[----:B0-----:R-:W-:Y:S01]  /*a8e0*/  ISETP.LT.AND P4, PT, R26, UR4, !P0 ;  /* 0x000000041a007c0c */ /* 0x001fe2000c781270 */
[----:B------:R0:W-:Y:S01]  /*a8f0*/  @P2 STG.E.U8 desc[UR16][R28.64], R31 ;  /* 0x0000001f1c002986 */ /* 0x0001e2000c101110 */
[C---:B------:R-:W-:Y:S01]  /*a900*/  IADD3 R18, P2, PT, R17.reuse, R2, RZ ;  /* 0x0000000211127210 */ /* 0x040fe20007f5e0ff */
[----:B------:R-:W4:Y:S01]  /*a910*/  LDCU UR4, c[0x0][0x39c] ;  /* 0x00007380ff0477ac */ /* 0x000f220008000800 */
[----:B------:R-:W-:Y:S02]  /*a920*/  LOP3.LUT R26, R0, 0x42, RZ, 0xfc, !PT ;  /* 0x00000042001a7812 */ /* 0x000fe400078efcff */
[----:B------:R-:W-:Y:S01]  /*a930*/  LEA.HI.X.SX32 R19, R17, R16, 0x1, P2 ;  /* 0x0000001011137211 */ /* 0x000fe200010f0eff */
[----:B------:R-:W-:Y:S01]  /*a940*/  IMAD R17, R3, 0x2, R17 ;  /* 0x0000000203117824 */ /* 0x000fe200078e0211 */
[----:B-1----:R-:W-:Y:S01]  /*a950*/  ISETP.LT.AND P5, PT, R26, UR5, !P0 ;  /* 0x000000051a007c0c */ /* 0x002fe2000c7a1270 */
[----:B------:R-:W1:Y:S01]  /*a960*/  LDCU UR5, c[0x0][0x39c] ;  /* 0x00007380ff0577ac */ /* 0x000e620008000800 */
[----:B--2---:R-:W-:Y:S01]  /*a970*/  PRMT R33, R27, 0x7772, RZ ;  /* 0x000077721b217816 */ /* 0x004fe200000000ff */
[----:B------:R2:W-:Y:S01]  /*a980*/  @P3 STG.E.U8 desc[UR16][R18.64], R35 ;  /* 0x0000002312003986 */ /* 0x0005e2000c101110 */
[----:B------:R-:W-:Y:S01]  /*a990*/  IADD3 R24, P3, PT, R17, R2, RZ ;  /* 0x0000000211187210 */ /* 0x000fe20007f7e0ff */
[----:B0-----:R-:W-:Y:S01]  /*a9a0*/  IMAD R29, R3, 0x2, R17 ;  /* 0x00000002031d7824 */ /* 0x001fe200078e0211 */
[----:B------:R-:W-:-:S02]  /*a9b0*/  LOP3.LUT R28, R0, 0x44, RZ, 0xfc, !PT ;  /* 0x00000044001c7812 */ /* 0x000fc400078efcff */
[----:B------:R-:W-:Y:S01]  /*a9c0*/  LEA.HI.X.SX32 R25, R17, R16, 0x1, P3 ;  /* 0x0000001011197211 */ /* 0x000fe200018f0eff */
[----:B------:R-:W-:Y:S01]  /*a9d0*/  IMAD R17, R3, 0x2, R29 ;  /* 0x0000000203117824 */ /* 0x000fe200078e021d */
[----:B------:R-:W-:Y:S02]  /*a9e0*/  IADD3 R26, P3, PT, R29, R2, RZ ;  /* 0x000000021d1a7210 */ /* 0x000fe40007f7e0ff */
[----:B------:R-:W-:Y:S01]  /*a9f0*/  LOP3.LUT R30, R0, 0x40, RZ, 0xfc, !PT ;  /* 0x00000040001e7812 */ /* 0x000fe200078efcff */
[----:B------:R0:W-:Y:S01]  /*aa00*/  @P6 STG.E.U8 desc[UR16][R24.64], R33 ;  /* 0x0000002118006986 */ /* 0x0001e2000c101110 */
[----:B------:R-:W-:Y:S02]  /*aa10*/  PRMT R31, R27, 0x7773, RZ ;  /* 0x000077731b1f7816 */ /* 0x000fe400000000ff */
[----:B------:R-:W-:Y:S01]  /*aa20*/  LEA.HI.X.SX32 R27, R29, R16, 0x1, P3 ;  /* 0x000000101d1b7211 */ /* 0x000fe200018f0eff */
[----:B------:R-:W-:Y:S01]  /*aa30*/  IMAD R29, R3, 0x2, R17 ;  /* 0x00000002031d7824 */ /* 0x000fe200078e0211 */
[----:B----4-:R-:W-:Y:S01]  /*aa40*/  ISETP.LT.AND P3, PT, R28, UR4, !P0 ;  /* 0x000000041c007c0c */ /* 0x010fe2000c761270 */
[----:B------:R-:W4:Y:S01]  /*aa50*/  LDCU UR4, c[0x0][0x39c] ;  /* 0x00007380ff0477ac */ /* 0x000f220008000800 */
[----:B---3--:R-:W-:Y:S01]  /*aa60*/  ISETP.LT.AND P2, PT, R30, UR6, !P0 ;  /* 0x000000061e007c0c */ /* 0x008fe2000c741270 */
[----:B------:R3:W-:Y:S01]  /*aa70*/  @P4 STG.E.U8 desc[UR16][R26.64], R31 ;  /* 0x0000001f1a004986 */ /* 0x0007e2000c101110 */
[----:B--2---:R-:W-:Y:S01]  /*aa80*/  IADD3 R18, P6, PT, R17, R2, RZ ;  /* 0x0000000211127210 */ /* 0x004fe20007fde0ff */
[----:B------:R-:W2:Y:S01]  /*aa90*/  LDCU UR6, c[0x0][0x39c] ;  /* 0x00007380ff0677ac */ /* 0x000ea20008000800 */
[----:B------:R-:W-:-:S02]  /*aaa0*/  LOP3.LUT R28, R0, 0x46, RZ, 0xfc, !PT ;  /* 0x00000046001c7812 */ /* 0x000fc400078efcff */
[----:B------:R-:W-:Y:S02]  /*aab0*/  LEA.HI.X.SX32 R19, R17, R16, 0x1, P6 ;  /* 0x0000001011137211 */ /* 0x000fe400030f0eff */
[----:B-1----:R-:W-:Y:S01]  /*aac0*/  ISETP.LT.AND P4, PT, R28, UR5, !P0 ;  /* 0x000000051c007c0c */ /* 0x002fe2000c781270 */
[----:B------:R-:W1:Y:S01]  /*aad0*/  LDCU UR5, c[0x0][0x39c] ;  /* 0x00007380ff0577ac */ /* 0x000e620008000800 */
[C---:B0-----:R-:W-:Y:S02]  /*aae0*/  IADD3 R24, P6, PT, R29.reuse, R2, RZ ;  /* 0x000000021d187210 */ /* 0x041fe40007fde0ff */
[C---:B------:R-:W-:Y:S02]  /*aaf0*/  PRMT R17, R20.reuse, 0x7770, RZ ;  /* 0x0000777014117816 */ /* 0x040fe400000000ff */
[----:B------:R-:W-:Y:S01]  /*ab00*/  LEA.HI.X.SX32 R25, R29, R16, 0x1, P6 ;  /* 0x000000101d197211 */ /* 0x000fe200030f0eff */
[----:B------:R-:W-:Y:S01]  /*ab10*/  IMAD R29, R3, 0x2, R29 ;  /* 0x00000002031d7824 */ /* 0x000fe200078e021d */
[----:B---3--:R-:W-:Y:S01]  /*ab20*/  PRMT R31, R20, 0x7771, RZ ;  /* 0x00007771141f7816 */ /* 0x008fe200000000ff */
[----:B------:R0:W-:Y:S01]  /*ab30*/  @P2 STG.E.U8 desc[UR16][R18.64], R17 ;  /* 0x0000001112002986 */ /* 0x0001e2000c101110 */
[----:B------:R-:W-:-:S02]  /*ab40*/  LOP3.LUT R28, R0, 0x48, RZ, 0xfc, !PT ;  /* 0x00000048001c7812 */ /* 0x000fc400078efcff */
[----:B------:R-:W-:Y:S01]  /*ab50*/  PRMT R33, R20, 0x7772, RZ ;  /* 0x0000777214217816 */ /* 0x000fe200000000ff */
[----:B------:R3:W-:Y:S01]  /*ab60*/  @P5 STG.E.U8 desc[UR16][R24.64], R31 ;  /* 0x0000001f18005986 */ /* 0x0007e2000c101110 */
[----:B----4-:R-:W-:Y:S01]  /*ab70*/  ISETP.LT.AND P2, PT, R28, UR4, !P0 ;  /* 0x000000041c007c0c */ /* 0x010fe2000c741270 */
[----:B------:R-:W4:Y:S01]  /*ab80*/  LDCU UR4, c[0x0][0x39c] ;  /* 0x00007380ff0477ac */ /* 0x000f220008000800 */
[C---:B------:R-:W-:Y:S02]  /*ab90*/  IADD3 R26, P5, PT, R29.reuse, R2, RZ ;  /* 0x000000021d1a7210 */ /* 0x040fe40007fbe0ff */
[----:B------:R-:W-:Y:S02]  /*aba0*/  LOP3.LUT R28, R0, 0x4a, RZ, 0xfc, !PT ;  /* 0x0000004a001c7812 */ /* 0x000fe400078efcff */
[----:B------:R-:W-:Y:S01]  /*abb0*/  LEA.HI.X.SX32 R27, R29, R16, 0x1, P5 ;  /* 0x000000101d1b7211 */ /* 0x000fe200028f0eff */
[----:B0-----:R-:W-:Y:S01]  /*abc0*/  IMAD R17, R3, 0x2, R29 ;  /* 0x0000000203117824 */ /* 0x001fe200078e021d */
[----:B-1----:R-:W-:Y:S01]  /*abd0*/  ISETP.LT.AND P5, PT, R28, UR5, !P0 ;  /* 0x000000051c007c0c */ /* 0x002fe2000c7a1270 */
[----:B------:R-:W0:Y:S01]  /*abe0*/  LDCU UR5, c[0x0][0x39c] ;  /* 0x00007380ff0577ac */ /* 0x000e220008000800 */
[----:B------:R-:W-:Y:S01]  /*abf0*/  LOP3.LUT R28, R0, 0x4c, RZ, 0xfc, !PT ;  /* 0x0000004c001c7812 */ /* 0x000fe200078efcff */
[----:B------:R1:W-:Y:S01]  /*ac00*/  @P3 STG.E.U8 desc[UR16][R26.64], R33 ;  /* 0x000000211a003986 */ /* 0x0003e2000c101110 */
[----:B------:R-:W-:-:S02]  /*ac10*/  IADD3 R18, P6, PT, R17, R2, RZ ;  /* 0x0000000211127210 */ /* 0x000fc40007fde0ff */
[----:B---3--:R-:W-:Y:S02]  /*ac20*/  PRMT R31, R20, 0x7773, RZ ;  /* 0x00007773141f7816 */ /* 0x008fe400000000ff */
[----:B------:R-:W-:Y:S01]  /*ac30*/  LEA.HI.X.SX32 R19, R17, R16, 0x1, P6 ;  /* 0x0000001011137211 */ /* 0x000fe200030f0eff */
[C---:B------:R-:W-:Y:S01]  /*ac40*/  IMAD R17, R3.reuse, 0x2, R17 ;  /* 0x0000000203117824 */ /* 0x040fe200078e0211 */
[----:B--2---:R-:W-:Y:S01]  /*ac50*/  ISETP.LT.AND P3, PT, R28, UR6, !P0 ;  /* 0x000000061c007c0c */ /* 0x004fe2000c761270 */
[----:B------:R-:W2:Y:S01]  /*ac60*/  LDCU UR6, c[0x0][0x39c] ;  /* 0x00007380ff0677ac */ /* 0x000ea20008000800 */
[----:B------:R-:W-:Y:S01]  /*ac70*/  LOP3.LUT R20, R0, 0x4e, RZ, 0xfc, !PT ;  /* 0x0000004e00147812 */ /* 0x000fe200078efcff */
[----:B------:R-:W-:Y:S01]  /*ac80*/  IMAD R29, R3, 0x2, R17 ;  /* 0x00000002031d7824 */ /* 0x000fe200078e0211 */
[----:B------:R-:W-:Y:S01]  /*ac90*/  IADD3 R24, P6, PT, R17, R2, RZ ;  /* 0x0000000211187210 */ /* 0x000fe20007fde0ff */
[----:B------:R3:W-:Y:S01]  /*aca0*/  @P4 STG.E.U8 desc[UR16][R18.64], R31 ;  /* 0x0000001f12004986 */ /* 0x0007e2000c101110 */
[----:B------:R-:W-:-:S02]  /*acb0*/  PRMT R35, R21, 0x7770, RZ ;  /* 0x0000777015237816 */ /* 0x000fc400000000ff */
[----:B------:R-:W-:Y:S02]  /*acc0*/  LEA.HI.X.SX32 R25, R17, R16, 0x1, P6 ;  /* 0x0000001011197211 */ /* 0x000fe400030f0eff */
[C---:B-1----:R-:W-:Y:S02]  /*acd0*/  IADD3 R26, P6, PT, R29.reuse, R2, RZ ;  /* 0x000000021d1a7210 */ /* 0x042fe40007fde0ff */
[----:B----4-:R-:W-:Y:S01]  /*ace0*/  ISETP.LT.AND P4, PT, R20, UR4, !P0 ;  /* 0x0000000414007c0c */ /* 0x010fe2000c781270 */
[----:B------:R-:W1:Y:S01]  /*acf0*/  LDCU UR4, c[0x0][0x39c] ;  /* 0x00007380ff0477ac */ /* 0x000e620008000800 */
[----:B------:R-:W-:Y:S01]  /*ad00*/  LOP3.LUT R17, R0, 0x50, RZ, 0xfc, !PT ;  /* 0x0000005000117812 */ /* 0x000fe200078efcff */
[----:B------:R4:W-:Y:S01]  /*ad10*/  @P2 STG.E.U8 desc[UR16][R24.64], R35 ;  /* 0x0000002318002986 */ /* 0x0009e2000c101110 */
[----:B------:R-:W-:Y:S01]  /*ad20*/  LEA.HI.X.SX32 R27, R29, R16, 0x1, P6 ;  /* 0x000000101d1b7211 */ /* 0x000fe200030f0eff */
[----:B------:R-:W-:Y:S01]  /*ad30*/  IMAD R29, R3, 0x2, R29 ;  /* 0x00000002031d7824 */ /* 0x000fe200078e021d */
[----:B------:R-:W-:-:S02]  /*ad40*/  PRMT R33, R21, 0x7771, RZ ;  /* 0x0000777115217816 */ /* 0x000fc400000000ff */
[----:B0-----:R-:W-:Y:S01]  /*ad50*/  ISETP.LT.AND P2, PT, R17, UR5, !P0 ;  /* 0x0000000511007c0c */ /* 0x001fe2000c741270 */
[----:B------:R-:W0:Y:S01]  /*ad60*/  LDCU UR5, c[0x0][0x39c] ;  /* 0x00007380ff0577ac */ /* 0x000e220008000800 */
[----:B------:R-:W-:Y:S01]  /*ad70*/  IMAD R17, R3, 0x2, R29 ;  /* 0x0000000203117824 */ /* 0x000fe200078e021d */
[----:B------:R5:W-:Y:S01]  /*ad80*/  @P5 STG.E.U8 desc[UR16][R26.64], R33 ;  /* 0x000000211a005986 */ /* 0x000be2000c101110 */
[-C--:B---3--:R-:W-:Y:S02]  /*ad90*/  IADD3 R18, P5, PT, R29, R2.reuse, RZ ;  /* 0x000000021d127210 */ /* 0x088fe40007fbe0ff */
[----:B------:R-:W-:Y:S02]  /*ada0*/  LOP3.LUT R20, R0, 0x52, RZ, 0xfc, !PT ;  /* 0x0000005200147812 */ /* 0x000fe400078efcff */
[----:B----4-:R-:W-:Y:S02]  /*adb0*/  IADD3 R24, P6, PT, R17, R2, RZ ;  /* 0x0000000211187210 */ /* 0x010fe40007fde0ff */
[----:B------:R-:W-:-:S02]  /*adc0*/  LEA.HI.X.SX32 R19, R29, R16, 0x1, P5 ;  /* 0x000000101d137211 */ /* 0x000fc400028f0eff */
[----:B------:R-:W-:Y:S02]  /*add0*/  PRMT R31, R21, 0x7772, RZ ;  /* 0x00007772151f7816 */ /* 0x000fe400000000ff */
[----:B--2---:R-:W-:Y:S01]  /*ade0*/  ISETP.LT.AND P5, PT, R20, UR6, !P0 ;  /* 0x0000000614007c0c */ /* 0x004fe2000c7a1270 */
[----:B------:R-:W2:Y:S01]  /*adf0*/  LDCU UR6, c[0x0][0x39c] ;  /* 0x00007380ff0677ac */ /* 0x000ea20008000800 */
[----:B------:R-:W-:Y:S01]  /*ae00*/  LEA.HI.X.SX32 R25, R17, R16, 0x1, P6 ;  /* 0x0000001011197211 */ /* 0x000fe200030f0eff */
[----:B------:R-:W-:Y:S01]  /*ae10*/  IMAD R17, R3, 0x2, R17 ;  /* 0x0000000203117824 */ /* 0x000fe200078e0211 */
[----:B------:R-:W-:Y:S01]  /*ae20*/  LOP3.LUT R20, R0, 0x54, RZ, 0xfc, !PT ;  /* 0x0000005400147812 */ /* 0x000fe200078efcff */
[----:B------:R3:W-:Y:S01]  /*ae30*/  @P3 STG.E.U8 desc[UR16][R18.64], R31 ;  /* 0x0000001f12003986 */ /* 0x0007e2000c101110 */
[----:B------:R-:W-:Y:S01]  /*ae40*/  PRMT R29, R21, 0x7773, RZ ;  /* 0x00007773151d7816 */ /* 0x000fe200000000ff */
[----:B-----5:R-:W-:Y:S01]  /*ae50*/  IMAD R27, R3, 0x2, R17 ;  /* 0x00000002031b7824 */ /* 0x020fe200078e0211 */
[----:B-1----:R-:W-:Y:S01]  /*ae60*/  ISETP.LT.AND P3, PT, R20, UR4, !P0 ;  /* 0x0000000414007c0c */ /* 0x002fe2000c761270 */
[----:B------:R-:W1:Y:S01]  /*ae70*/  LDCU UR4, c[0x0][0x39c] ;  /* 0x00007380ff0477ac */ /* 0x000e620008000800 */
[----:B------:R-:W-:Y:S01]  /*ae80*/  LOP3.LUT R21, R0, 0x56, RZ, 0xfc, !PT ;  /* 0x0000005600157812 */ /* 0x000fe200078efcff */
[----:B------:R4:W-:Y:S01]  /*ae90*/  @P4 STG.E.U8 desc[UR16][R24.64], R29 ;  /* 0x0000001d18004986 */ /* 0x0009e2000c101110 */
[----:B------:R-:W-:-:S02]  /*aea0*/  IADD3 R20, P6, PT, R17, R2, RZ ;  /* 0x0000000211147210 */ /* 0x000fc40007fde0ff */
[----:B0-----:R-:W-:Y:S01]  /*aeb0*/  ISETP.LT.AND P4, PT, R21, UR5, !P0 ;  /* 0x0000000515007c0c */ /* 0x001fe2000c781270 */
[----:B------:R-:W0:Y:S01]  /*aec0*/  LDCU UR5, c[0x0][0x39c] ;  /* 0x00007380ff0577ac */ /* 0x000e220008000800 */
[----:B------:R-:W-:Y:S02]  /*aed0*/  LEA.HI.X.SX32 R21, R17, R16, 0x1, P6 ;  /* 0x0000001011157211 */ /* 0x000fe400030f0eff */
[C---:B---3--:R-:W-:Y:S02]  /*aee0*/  IADD3 R18, P6, PT, R27.reuse, R2, RZ ;  /* 0x000000021b127210 */ /* 0x048fe40007fde0ff */
[----:B------:R-:W-:Y:S02]  /*aef0*/  PRMT R31, R22, 0x7770, RZ ;  /* 0x00007770161f7816 */ /* 0x000fe400000000ff */
[----:B------:R-:W-:Y:S01]  /*af00*/  LEA.HI.X.SX32 R19, R27, R16, 0x1, P6 ;  /* 0x000000101b137211 */ /* 0x000fe200030f0eff */
[----:B------:R-:W-:Y:S01]  /*af10*/  IMAD R27, R3, 0x2, R27 ;  /* 0x00000002031b7824 */ /* 0x000fe200078e021b */
[----:B------:R-:W-:Y:S01]  /*af20*/  LOP3.LUT R26, R0, 0x58, RZ, 0xfc, !PT ;  /* 0x00000058001a7812 */ /* 0x000fe200078efcff */
[----:B------:R-:W-:Y:S01]  /*af30*/  @P2 STG.E.U8 desc[UR16][R20.64], R31 ;  /* 0x0000001f14002986 */ /* 0x000fe2000c101110 */
[----:B------:R-:W-:-:S02]  /*af40*/  PRMT R17, R22, 0x7771, RZ ;  /* 0x0000777116117816 */ /* 0x000fc400000000ff */
[C---:B------:R-:W-:Y:S02]  /*af50*/  IADD3 R28, P6, PT, R27.reuse, R2, RZ ;  /* 0x000000021b1c7210 */ /* 0x040fe40007fde0ff */
[----:B------:R-:W-:Y:S01]  /*af60*/  PRMT R35, R22, 0x7772, RZ ;  /* 0x0000777216237816 */ /* 0x000fe200000000ff */
[----:B------:R3:W-:Y:S01]  /*af70*/  @P5 STG.E.U8 desc[UR16][R18.64], R17 ;  /* 0x0000001112005986 */ /* 0x0007e2000c101110 */
[----:B----4-:R-:W-:Y:S01]  /*af80*/  LEA.HI.X.SX32 R29, R27, R16, 0x1, P6 ;  /* 0x000000101b1d7211 */ /* 0x010fe200030f0eff */
[----:B------:R-:W-:Y:S01]  /*af90*/  IMAD R27, R3, 0x2, R27 ;  /* 0x00000002031b7824 */ /* 0x000fe200078e021b */
[----:B-1----:R-:W-:Y:S01]  /*afa0*/  ISETP.LT.AND P2, PT, R26, UR4, !P0 ;  /* 0x000000041a007c0c */ /* 0x002fe2000c741270 */
[----:B------:R-:W1:Y:S01]  /*afb0*/  LDCU UR4, c[0x0][0x39c] ;  /* 0x00007380ff0477ac */ /* 0x000e620008000800 */
[----:B------:R-:W-:Y:S01]  /*afc0*/  LOP3.LUT R24, R0, 0x5a, RZ, 0xfc, !PT ;  /* 0x0000005a00187812 */ /* 0x000fe200078efcff */
[----:B------:R4:W-:Y:S01]  /*afd0*/  @P3 STG.E.U8 desc[UR16][R28.64], R35 ;  /* 0x000000231c003986 */ /* 0x0009e2000c101110 */
[----:B------:R-:W-:-:S02]  /*afe0*/  PRMT R33, R22, 0x7773, RZ ;  /* 0x0000777316217816 */ /* 0x000fc400000000ff */
[----:B--2---:R-:W-:Y:S01]  /*aff0*/  ISETP.LT.AND P5, PT, R24, UR6, !P0 ;  /* 0x0000000618007c0c */ /* 0x004fe2000c7a1270 */
[----:B------:R-:W2:Y:S01]  /*b000*/  LDCU UR6, c[0x0][0x39c] ;  /* 0x00007380ff0677ac */ /* 0x000ea20008000800 */
[----:B------:R-:W-:Y:S01]  /*b010*/  LOP3.LUT R24, R0, 0x5c, RZ, 0xfc, !PT ;  /* 0x0000005c00187812 */ /* 0x000fe200078efcff */
[----:B---3--:R-:W-:Y:S01]  /*b020*/  IMAD R17, R3, 0x2, R27 ;  /* 0x0000000203117824 */ /* 0x008fe200078e021b */
[C---:B------:R-:W-:Y:S02]  /*b030*/  IADD3 R18, P3, PT, R27.reuse, R2, RZ ;  /* 0x000000021b127210 */ /* 0x040fe40007f7e0ff */
[----:B0-----:R-:W-:Y:S01]  /*b040*/  ISETP.LT.AND P6, PT, R24, UR5, !P0 ;  /* 0x0000000518007c0c */ /* 0x001fe2000c7c1270 */
[----:B------:R-:W0:Y:S01]  /*b050*/  LDCU UR5, c[0x0][0x39c] ;  /* 0x00007380ff0577ac */ /* 0x000e220008000800 */
[----:B------:R-:W-:Y:S02]  /*b060*/  LEA.HI.X.SX32 R19, R27, R16, 0x1, P3 ;  /* 0x000000101b137211 */ /* 0x000fe400018f0eff */
[----:B------:R-:W-:Y:S01]  /*b070*/  IADD3 R20, P3, PT, R17, R2, RZ ;  /* 0x0000000211147210 */ /* 0x000fe20007f7e0ff */
[----:B------:R-:W3:Y:S01]  /*b080*/  LDS.128 R24, [R132] ;  /* 0x0000000084187984 */ /* 0x000ee20000000c00 */
[----:B------:R-:W-:-:S02]  /*b090*/  PRMT R31, R23, 0x7770, RZ ;  /* 0x00007770171f7816 */ /* 0x000fc400000000ff */
[----:B------:R-:W-:Y:S01]  /*b0a0*/  LEA.HI.X.SX32 R21, R17, R16, 0x1, P3 ;  /* 0x0000001011157211 */ /* 0x000fe200018f0eff */
[----:B------:R-:W-:Y:S01]  /*b0b0*/  IMAD R17, R3, 0x2, R17 ;  /* 0x0000000203117824 */ /* 0x000fe200078e0211 */
[----:B------:R-:W-:Y:S01]  /*b0c0*/  LOP3.LUT R30, R0, 0x5e, RZ, 0xfc, !PT ;  /* 0x0000005e001e7812 */ /* 0x000fe200078efcff */
[----:B------:R5:W-:Y:S01]  /*b0d0*/  @P4 STG.E.U8 desc[UR16][R18.64], R33 ;  /* 0x0000002112004986 */ /* 0x000be2000c101110 */
[----:B----4-:R-:W-:Y:S02]  /*b0e0*/  PRMT R35, R23, 0x7771, RZ ;  /* 0x0000777117237816 */ /* 0x010fe400000000ff */
[----:B-1----:R-:W-:Y:S01]  /*b0f0*/  ISETP.LT.AND P3, PT, R30, UR4, !P0 ;  /* 0x000000041e007c0c */ /* 0x002fe2000c761270 */
[----:B------:R1:W-:Y:S01]  /*b100*/  @P2 STG.E.U8 desc[UR16][R20.64], R31 ;  /* 0x0000001f14002986 */ /* 0x0003e2000c101110 */
[C---:B------:R-:W-:Y:S01]  /*b110*/  IADD3 R28, P2, PT, R17.reuse, R2, RZ ;  /* 0x00000002111c7210 */ /* 0x040fe20007f5e0ff */
[----:B------:R-:W4:Y:S01]  /*b120*/  LDCU UR4, c[0x0][0x39c] ;  /* 0x00007380ff0477ac */ /* 0x000f220008000800 */
[C---:B------:R-:W-:Y:S01]  /*b130*/  LOP3.LUT R30, R0.reuse, 0x60, RZ, 0xfc, !PT ;  /* 0x00000060001e7812 */ /* 0x040fe200078efcff */
[----:B------:R-:W3:Y:S01]  /*b140*/  LDS.128 R132, [R132+0x800] ;  /* 0x0008000084847984 */ /* 0x000ee20000000c00 */
[----:B------:R-:W-:Y:S01]  /*b150*/  LEA.HI.X.SX32 R29, R17, R16, 0x1, P2 ;  /* 0x00000010111d7211 */ /* 0x000fe200010f0eff */
[----:B------:R-:W-:Y:S01]  /*b160*/  IMAD R17, R3, 0x2, R17 ;  /* 0x0000000203117824 */ /* 0x000fe200078e0211 */
[----:B------:R-:W-:-:S02]  /*b170*/  LOP3.LUT R22, R0, 0x62, RZ, 0xfc, !PT ;  /* 0x0000006200167812 */ /* 0x000fc400078efcff */
[----:B0-----:R-:W-:Y:S01]  /*b180*/  ISETP.LT.AND P2, PT, R30, UR5, !P0 ;  /* 0x000000051e007c0c */ /* 0x001fe2000c741270 */
[----:B------:R0:W-:Y:S01]  /*b190*/  @P5 STG.E.U8 desc[UR16][R28.64], R35 ;  /* 0x000000231c005986 */ /* 0x0001e2000c101110 */
[----:B-----5:R-:W-:Y:S01]  /*b1a0*/  IADD3 R18, P5, PT, R17, R2, RZ ;  /* 0x0000000211127210 */ /* 0x020fe20007fbe0ff */
[----:B-1----:R-:W-:Y:S01]  /*b1b0*/  IMAD R21, R3, 0x2, R17 ;  /* 0x0000000203157824 */ /* 0x002fe200078e0211 */
[----:B------:R-:W1:Y:S01]  /*b1c0*/  LDCU UR5, c[0x0][0x39c] ;  /* 0x00007380ff0577ac */ /* 0x000e620008000800 */
[----:B--2---:R-:W-:Y:S02]  /*b1d0*/  ISETP.LT.AND P4, PT, R22, UR6, !P0 ;  /* 0x0000000616007c0c */ /* 0x004fe4000c781270 */
[----:B------:R-:W-:Y:S01]  /*b1e0*/  LEA.HI.X.SX32 R19, R17, R16, 0x1, P5 ;  /* 0x0000001011137211 */ /* 0x000fe200028f0eff */
[----:B------:R-:W-:Y:S01]  /*b1f0*/  IMAD R17, R3, 0x2, R21 ;  /* 0x0000000203117824 */ /* 0x000fe200078e0215 */
[----:B------:R-:W-:Y:S01]  /*b200*/  IADD3 R20, P5, PT, R21, R2, RZ ;  /* 0x0000000215147210 */ /* 0x000fe20007fbe0ff */
[----:B------:R-:W2:Y:S01]  /*b210*/  LDCU UR6, c[0x0][0x39c] ;  /* 0x00007380ff0677ac */ /* 0x000ea20008000800 */
[----:B------:R-:W-:-:S02]  /*b220*/  LOP3.LUT R22, R0, 0x64, RZ, 0xfc, !PT ;  /* 0x0000006400167812 */ /* 0x000fc400078efcff */
[----:B------:R-:W-:Y:S01]  /*b230*/  LEA.HI.X.SX32 R21, R21, R16, 0x1, P5 ;  /* 0x0000001015157211 */ /* 0x000fe200028f0eff */
[----:B0-----:R-:W-:Y:S01]  /*b240*/  IMAD R29, R3, 0x2, R17 ;  /* 0x00000002031d7824 */ /* 0x001fe200078e0211 */
[----:B----4-:R-:W-:Y:S01]  /*b250*/  ISETP.LT.AND P5, PT, R22, UR4, !P0 ;  /* 0x0000000416007c0c */ /* 0x010fe2000c7a1270 */
[----:B------:R-:W0:Y:S01]  /*b260*/  LDCU UR4, c[0x0][0x39c] ;  /* 0x00007380ff0477ac */ /* 0x000e220008000800 */
[C---:B------:R-:W-:Y:S02]  /*b270*/  PRMT R33, R23.reuse, 0x7772, RZ ;  /* 0x0000777217217816 */ /* 0x040fe400000000ff */
[----:B------:R-:W-:Y:S02]  /*b280*/  PRMT R31, R23, 0x7773, RZ ;  /* 0x00007773171f7816 */ /* 0x000fe400000000ff */
[----:B------:R-:W-:Y:S01]  /*b290*/  LOP3.LUT R28, R0, 0x66, RZ, 0xfc, !PT ;  /* 0x00000066001c7812 */ /* 0x000fe200078efcff */
[----:B------:R4:W-:Y:S01]  /*b2a0*/  @P6 STG.E.U8 desc[UR16][R18.64], R33 ;  /* 0x0000002112006986 */ /* 0x0009e2000c101110 */
[----:B------:R-:W-:-:S02]  /*b2b0*/  IADD3 R22, P6, PT, R17, R2, RZ ;  /* 0x0000000211167210 */ /* 0x000fc40007fde0ff */
[----:B---3--:R-:W-:Y:S01]  /*b2c0*/  PRMT R35, R24, 0x7770, RZ ;  /* 0x0000777018237816 */ /* 0x008fe200000000ff */
[----:B------:R3:W-:Y:S01]  /*b2d0*/  @P3 STG.E.U8 desc[UR16][R20.64], R31 ;  /* 0x0000001f14003986 */ /* 0x0007e2000c101110 */
[----:B-1----:R-:W-:Y:S01]  /*b2e0*/  ISETP.LT.AND P3, PT, R28, UR5, !P0 ;  /* 0x000000051c007c0c */ /* 0x002fe2000c761270 */
[----:B------:R-:W1:Y:S01]  /*b2f0*/  LDCU UR5, c[0x0][0x39c] ;  /* 0x00007380ff0577ac */ /* 0x000e620008000800 */
[----:B------:R-:W-:Y:S01]  /*b300*/  LEA.HI.X.SX32 R23, R17, R16, 0x1, P6 ;  /* 0x0000001011177211 */ /* 0x000fe200030f0eff */
[----:B------:R-:W-:Y:S01]  /*b310*/  IMAD R17, R3, 0x2, R29 ;  /* 0x0000000203117824 */ /* 0x000fe200078e021d */
[----:B------:R-:W-:Y:S02]  /*b320*/  LOP3.LUT R28, R0, 0x68, RZ, 0xfc, !PT ;  /* 0x00000068001c7812 */ /* 0x000fe400078efcff */
[----:B----4-:R-:W-:Y:S01]  /*b330*/  IADD3 R18, P6, PT, R29, R2, RZ ;  /* 0x000000021d127210 */ /* 0x010fe20007fde0ff */
[----:B------:R4:W-:Y:S01]  /*b340*/  @P2 STG.E.U8 desc[UR16][R22.64], R35 ;  /* 0x0000002316002986 */ /* 0x0009e2000c101110 */
[----:B------:R-:W-:-:S02]  /*b350*/  PRMT R33, R24, 0x7771, RZ ;  /* 0x0000777118217816 */ /* 0x000fc400000000ff */
[----:B------:R-:W-:Y:S01]  /*b360*/  LEA.HI.X.SX32 R19, R29, R16, 0x1, P6 ;  /* 0x000000101d137211 */ /* 0x000fe200030f0eff */
[----:B------:R-:W-:Y:S01]  /*b370*/  IMAD R29, R3, 0x2, R17 ;  /* 0x00000002031d7824 */ /* 0x000fe200078e0211 */
[----:B0-----:R-:W-:Y:S01]  /*b380*/  ISETP.LT.AND P2, PT, R28, UR4, !P0 ;  /* 0x000000041c007c0c */ /* 0x001fe2000c741270 */
[----:B------:R-:W0:Y:S01]  /*b390*/  LDCU UR4, c[0x0][0x39c] ;  /* 0x00007380ff0477ac */ /* 0x000e220008000800 */
[C---:B---3--:R-:W-:Y:S01]  /*b3a0*/  IADD3 R20, P6, PT, R17.reuse, R2, RZ ;  /* 0x0000000211147210 */ /* 0x048fe20007fde0ff */
[----:B------:R3:W-:Y:S01]  /*b3b0*/  @P4 STG.E.U8 desc[UR16][R18.64], R33 ;  /* 0x0000002112004986 */ /* 0x0007e2000c101110 */
[----:B------:R-:W-:Y:S02]  /*b3c0*/  LOP3.LUT R28, R0, 0x6a, RZ, 0xfc, !PT ;  /* 0x0000006a001c7812 */ /* 0x000fe400078efcff */
[----:B------:R-:W-:Y:S01]  /*b3d0*/  LEA.HI.X.SX32 R21, R17, R16, 0x1, P6 ;  /* 0x0000001011157211 */ /* 0x000fe200030f0eff */
[----:B------:R-:W-:Y:S01]  /*b3e0*/  IMAD R17, R3, 0x2, R29 ;  /* 0x0000000203117824 */ /* 0x000fe200078e021d */
[----:B------:R-:W-:-:S02]  /*b3f0*/  PRMT R31, R24, 0x7772, RZ ;  /* 0x00007772181f7816 */ /* 0x000fc400000000ff */
[----:B--2---:R-:W-:Y:S01]  /*b400*/  ISETP.LT.AND P4, PT, R28, UR6, !P0 ;  /* 0x000000061c007c0c */ /* 0x004fe2000c781270 */
[----:B------:R-:W2:Y:S01]  /*b410*/  LDCU UR6, c[0x0][0x39c] ;  /* 0x00007380ff0677ac */ /* 0x000ea20008000800 */
[----:B------:R-:W-:Y:S01]  /*b420*/  LOP3.LUT R28, R0, 0x6c, RZ, 0xfc, !PT ;  /* 0x0000006c001c7812 */ /* 0x000fe200078efcff */
[----:B------:R5:W-:Y:S01]  /*b430*/  @P5 STG.E.U8 desc[UR16][R20.64], R31 ;  /* 0x0000001f14005986 */ /* 0x000be2000c101110 */
[C---:B----4-:R-:W-:Y:S02]  /*b440*/  IADD3 R22, P6, PT, R29.reuse, R2, RZ ;  /* 0x000000021d167210 */ /* 0x050fe40007fde0ff */
[----:B-1----:R-:W-:Y:S01]  /*b450*/  ISETP.LT.AND P5, PT, R28, UR5, !P0 ;  /* 0x000000051c007c0c */ /* 0x002fe2000c7a1270 */
[----:B------:R-:W1:Y:S01]  /*b460*/  LDCU UR5, c[0x0][0x39c] ;  /* 0x00007380ff0577ac */ /* 0x000e620008000800 */
[----:B------:R-:W-:Y:S01]  /*b470*/  LEA.HI.X.SX32 R23, R29, R16, 0x1, P6 ;  /* 0x000000101d177211 */ /* 0x000fe200030f0eff */
[----:B------:R-:W-:Y:S01]  /*b480*/  IMAD R29, R3, 0x2, R17 ;  /* 0x00000002031d7824 */ /* 0x000fe200078e0211 */
[----:B---3--:R-:W-:-:S02]  /*b490*/  PRMT R33, R24, 0x7773, RZ ;  /* 0x0000777318217816 */ /* 0x008fc400000000ff */
[C---:B------:R-:W-:Y:S02]  /*b4a0*/  IADD3 R18, P6, PT, R17.reuse, R2, RZ ;  /* 0x0000000211127210 */ /* 0x040fe40007fde0ff */
[----:B------:R-:W-:Y:S01]  /*b4b0*/  LOP3.LUT R24, R0, 0x6e, RZ, 0xfc, !PT ;  /* 0x0000006e00187812 */ /* 0x000fe200078efcff */
[----:B------:R3:W-:Y:S01]  /*b4c0*/  @P3 STG.E.U8 desc[UR16][R22.64], R33 ;  /* 0x0000002116003986 */ /* 0x0007e2000c101110 */
[----:B------:R-:W-:Y:S01]  /*b4d0*/  LEA.HI.X.SX32 R19, R17, R16, 0x1, P6 ;  /* 0x0000001011137211 */ /* 0x000fe200030f0eff */
[----:B------:R-:W-:Y:S01]  /*b4e0*/  IMAD R17, R3, 0x2, R29 ;  /* 0x0000000203117824 */ /* 0x000fe200078e021d */
[----:B-----5:R-:W-:Y:S02]  /*b4f0*/  PRMT R31, R25, 0x7770, RZ ;  /* 0x00007770191f7816 */ /* 0x020fe400000000ff */
[----:B0-----:R-:W-:Y:S01]  /*b500*/  ISETP.LT.AND P3, PT, R24, UR4, !P0 ;  /* 0x0000000418007c0c */ /* 0x001fe2000c761270 */
[----:B------:R-:W0:Y:S01]  /*b510*/  LDCU UR4, c[0x0][0x39c] ;  /* 0x00007380ff0477ac */ /* 0x000e220008000800 */
[----:B------:R-:W-:Y:S01]  /*b520*/  IADD3 R20, P6, PT, R29, R2, RZ ;  /* 0x000000021d147210 */ /* 0x000fe20007fde0ff */
[----:B------:R4:W-:Y:S01]  /*b530*/  @P2 STG.E.U8 desc[UR16][R18.64], R31 ;  /* 0x0000001f12002986 */ /* 0x0009e2000c101110 */
[----:B------:R-:W-:-:S02]  /*b540*/  LOP3.LUT R24, R0, 0x70, RZ, 0xfc, !PT ;  /* 0x0000007000187812 */ /* 0x000fc400078efcff */
[----:B------:R-:W-:Y:S01]  /*b550*/  LEA.HI.X.SX32 R21, R29, R16, 0x1, P6 ;  /* 0x000000101d157211 */ /* 0x000fe200030f0eff */
[----:B------:R-:W-:Y:S01]  /*b560*/  IMAD R29, R3, 0x2, R17 ;  /* 0x00000002031d7824 */ /* 0x000fe200078e0211 */
[----:B-1----:R-:W-:Y:S01]  /*b570*/  ISETP.LT.AND P2, PT, R24, UR5, !P0 ;  /* 0x0000000518007c0c */ /* 0x002fe2000c741270 */
[----:B------:R-:W1:Y:S01]  /*b580*/  LDCU UR5, c[0x0][0x39c] ;  /* 0x00007380ff0577ac */ /* 0x000e620008000800 */
[----:B---3--:R-:W-:Y:S02]  /*b590*/  IADD3 R22, P6, PT, R17, R2, RZ ;  /* 0x0000000211167210 */ /* 0x008fe40007fde0ff */
[----:B------:R-:W-:Y:S02]  /*b5a0*/  PRMT R33, R25, 0x7771, RZ ;  /* 0x0000777119217816 */ /* 0x000fe400000000ff */
[----:B------:R-:W-:Y:S02]  /*b5b0*/  LOP3.LUT R24, R0, 0x72, RZ, 0xfc, !PT ;  /* 0x0000007200187812 */ /* 0x000fe400078efcff */
[----:B------:R-:W-:Y:S01]  /*b5c0*/  LEA.HI.X.SX32 R23, R17, R16, 0x1, P6 ;  /* 0x0000001011177211 */ /* 0x000fe200030f0eff */
[----:B------:R-:W-:Y:S01]  /*b5d0*/  IMAD R17, R3, 0x2, R29 ;  /* 0x0000000203117824 */ /* 0x000fe200078e021d */
[----:B----4-:R-:W-:Y:S01]  /*b5e0*/  IADD3 R18, P6, PT, R29, R2, RZ ;  /* 0x000000021d127210 */ /* 0x010fe20007fde0ff */
[----:B------:R3:W-:Y:S01]  /*b5f0*/  @P4 STG.E.U8 desc[UR16][R20.64], R33 ;  /* 0x0000002114004986 */ /* 0x0007e2000c101110 */
[----:B------:R-:W-:-:S02]  /*b600*/  PRMT R31, R25, 0x7772, RZ ;  /* 0x00007772191f7816 */ /* 0x000fc400000000ff */
[----:B--2---:R-:W-:Y:S01]  /*b610*/  ISETP.LT.AND P4, PT, R24, UR6, !P0 ;  /* 0x0000000618007c0c */ /* 0x004fe2000c781270 */
[----:B------:R-:W2:Y:S01]  /*b620*/  LDCU UR6, c[0x0][0x39c] ;  /* 0x00007380ff0677ac */ /* 0x000ea20008000800 */
[----:B------:R-:W-:Y:S01]  /*b630*/  LOP3.LUT R24, R0, 0x74, RZ, 0xfc, !PT ;  /* 0x0000007400187812 */ /* 0x000fe200078efcff */
[----:B------:R4:W-:Y:S01]  /*b640*/  @P5 STG.E.U8 desc[UR16][R22.64], R31 ;  /* 0x0000001f16005986 */ /* 0x0009e2000c101110 */
[----:B------:R-:W-:Y:S02]  /*b650*/  LEA.HI.X.SX32 R19, R29, R16, 0x1, P6 ;  /* 0x000000101d137211 */ /* 0x000fe400030f0eff */
[----:B------:R-:W-:Y:S02]  /*b660*/  PRMT R25, R25, 0x7773, RZ ;  /* 0x0000777319197816 */ /* 0x000fe400000000ff */
[----:B0-----:R-:W-:Y:S01]  /*b670*/  ISETP.LT.AND P5, PT, R24, UR4, !P0 ;  /* 0x0000000418007c0c */ /* 0x001fe2000c7a1270 */
[----:B------:R-:W0:Y:S01]  /*b680*/  LDCU UR4, c[0x0][0x39c] ;  /* 0x00007380ff0477ac */ /* 0x000e220008000800 */
[----:B---3--:R-:W-:Y:S01]  /*b690*/  IADD3 R20, P6, PT, R17, R2, RZ ;  /* 0x0000000211147210 */ /* 0x008fe20007fde0ff */
[----:B------:R3:W-:Y:S01]  /*b6a0*/  @P3 STG.E.U8 desc[UR16][R18.64], R25 ;  /* 0x0000001912003986 */ /* 0x0007e2000c101110 */
[----:B------:R-:W-:-:S02]  /*b6b0*/  LOP3.LUT R24, R0, 0x76, RZ, 0xfc, !PT ;  /* 0x0000007600187812 */ /* 0x000fc400078efcff */
[----:B------:R-:W-:Y:S01]  /*b6c0*/  LEA.HI.X.SX32 R21, R17, R16, 0x1, P6 ;  /* 0x0000001011157211 */ /* 0x000fe200030f0eff */
[----:B------:R-:W-:Y:S01]  /*b6d0*/  IMAD R17, R3, 0x2, R17 ;  /* 0x0000000203117824 */ /* 0x000fe200078e0211 */
[----:B------:R-:W-:Y:S02]  /*b6e0*/  PRMT R29, R26, 0x7770, RZ ;  /* 0x000077701a1d7816 */ /* 0x000fe400000000ff */
[----:B-1----:R-:W-:Y:S01]  /*b6f0*/  ISETP.LT.AND P3, PT, R24, UR5, !P0 ;  /* 0x0000000518007c0c */ /* 0x002fe2000c761270 */
[----:B------:R-:W1:Y:S01]  /*b700*/  LDCU UR5, c[0x0][0x39c] ;  /* 0x00007380ff0577ac */ /* 0x000e620008000800 */
[----:B------:R-:W-:Y:S01]  /*b710*/  LOP3.LUT R24, R0, 0x78, RZ, 0xfc, !PT ;  /* 0x0000007800187812 */ /* 0x000fe200078efcff */
[----:B------:R5:W-:Y:S01]  /*b720*/  @P2 STG.E.U8 desc[UR16][R20.64], R29 ;  /* 0x0000001d14002986 */ /* 0x000be2000c101110 */
[----:B----4-:R-:W-:Y:S01]  /*b730*/  IADD3 R22, P2, PT, R17, R2, RZ ;  /* 0x0000000211167210 */ /* 0x010fe20007f5e0ff */
[----:B---3--:R-:W-:Y:S01]  /*b740*/  IMAD R25, R3, 0x2, R17 ;  /* 0x0000000203197824 */ /* 0x008fe200078e0211 */
[----:B------:R-:W-:-:S02]  /*b750*/  PRMT R31, R26, 0x7771, RZ ;  /* 0x000077711a1f7816 */ /* 0x000fc400000000ff */
[----:B------:R-:W-:Y:S02]  /*b760*/  LEA.HI.X.SX32 R23, R17, R16, 0x1, P2 ;  /* 0x0000001011177211 */ /* 0x000fe400010f0eff */
        /* <DEDUP_REMOVED lines=8> */
[----:B--2---:R-:W-:Y:S01]  /*b7f0*/  ISETP.LT.AND P4, PT, R17, UR6, !P0 ;  /* 0x0000000611007c0c */ /* 0x004fe2000c781270 */
[----:B------:R2:W-:Y:S01]  /*b800*/  @P5 STG.E.U8 desc[UR16][R18.64], R29 ;  /* 0x0000001d12005986 */ /* 0x0005e2000c101110 */
[----:B------:R-:W-:Y:S01]  /*b810*/  LOP3.LUT R21, R0, 0x7c, RZ, 0xfc, !PT ;  /* 0x0000007c00157812 */ /* 0x000fe200078efcff */
[----:B------:R-:W-:Y:S01]  /*b820*/  IMAD R17, R3, 0x2, R25 ;  /* 0x0000000203117824 */ /* 0x000fe200078e0219 */
[----:B------:R-:W-:Y:S01]  /*b830*/  IADD3 R20, P5, PT, R25, R2, RZ ;  /* 0x0000000219147210 */ /* 0x000fe20007fbe0ff */
[----:B------:R-:W4:Y:S01]  /*b840*/  LDCU UR6, c[0x0][0x39c] ;  /* 0x00007380ff0677ac */ /* 0x000f220008000800 */
[----:B-1----:R-:W-:-:S02]  /*b850*/  ISETP.LT.AND P6, PT, R21, UR5, !P0 ;  /* 0x0000000515007c0c */ /* 0x002fc4000c7c1270 */
[----:B------:R-:W-:Y:S01]  /*b860*/  LEA.HI.X.SX32 R21, R25, R16, 0x1, P5 ;  /* 0x0000001019157211 */ /* 0x000fe200028f0eff */
[----:B------:R-:W1:Y:S01]  /*b870*/  LDCU UR5, c[0x0][0x39c] ;  /* 0x00007380ff0577ac */ /* 0x000e620008000800 */
[----:B---3--:R-:W-:Y:S02]  /*b880*/  IADD3 R22, P5, PT, R17, R2, RZ ;  /* 0x0000000211167210 */ /* 0x008fe40007fbe0ff */
[----:B------:R-:W-:Y:S02]  /*b890*/  PRMT R31, R26, 0x7773, RZ ;  /* 0x000077731a1f7816 */ /* 0x000fe400000000ff */
[----:B--2---:R-:W-:Y:S02]  /*b8a0*/  PRMT R29, R27, 0x7770, RZ ;  /* 0x000077701b1d7816 */ /* 0x004fe400000000ff */
[----:B------:R-:W-:Y:S01]  /*b8b0*/  LEA.HI.X.SX32 R23, R17, R16, 0x1, P5 ;  /* 0x0000001011177211 */ /* 0x000fe200028f0eff */
[----:B------:R-:W-:Y:S01]  /*b8c0*/  IMAD R17, R3, 0x2, R17 ;  /* 0x0000000203117824 */ /* 0x000fe200078e0211 */
[----:B------:R-:W-:Y:S01]  /*b8d0*/  LOP3.LUT R24, R0, 0x7e, RZ, 0xfc, !PT ;  /* 0x0000007e00187812 */ /* 0x000fe200078efcff */
[----:B------:R2:W-:Y:S01]  /*b8e0*/  @P3 STG.E.U8 desc[UR16][R20.64], R31 ;  /* 0x0000001f14003986 */ /* 0x0005e2000c101110 */
[----:B------:R-:W-:-:S02]  /*b8f0*/  PRMT R25, R27, 0x7771, RZ ;  /* 0x000077711b197816 */ /* 0x000fc400000000ff */
[----:B0-----:R-:W-:Y:S01]  /*b900*/  ISETP.LT.AND P3, PT, R24, UR4, !P0 ;  /* 0x0000000418007c0c */ /* 0x001fe2000c761270 */
[----:B------:R0:W-:Y:S01]  /*b910*/  @P2 STG.E.U8 desc[UR16][R22.64], R29 ;  /* 0x0000001d16002986 */ /* 0x0001e2000c101110 */
[C---:B------:R-:W-:Y:S01]  /*b920*/  IADD3 R18, P2, PT, R17.reuse, R2, RZ ;  /* 0x0000000211127210 */ /* 0x040fe20007f5e0ff */
[----:B------:R-:W3:Y:S01]  /*b930*/  LDCU UR4, c[0x0][0x39c] ;  /* 0x00007380ff0477ac */ /* 0x000ee20008000800 */
[----:B------:R-:W-:Y:S02]  /*b940*/  LOP3.LUT R24, R0, 0x82, RZ, 0xfc, !PT ;  /* 0x0000008200187812 */ /* 0x000fe400078efcff */
[----:B------:R-:W-:Y:S01]  /*b950*/  LEA.HI.X.SX32 R19, R17, R16, 0x1, P2 ;  /* 0x0000001011137211 */ /* 0x000fe200010f0eff */
[----:B------:R-:W-:Y:S01]  /*b960*/  IMAD R17, R3, 0x2, R17 ;  /* 0x0000000203117824 */ /* 0x000fe200078e0211 */
[----:B-1----:R-:W-:Y:S01]  /*b970*/  ISETP.LT.AND P5, PT, R24, UR5, !P0 ;  /* 0x0000000518007c0c */ /* 0x002fe2000c7a1270 */
[----:B------:R-:W1:Y:S01]  /*b980*/  LDCU UR5, c[0x0][0x39c] ;  /* 0x00007380ff0577ac */ /* 0x000e620008000800 */
[C---:B------:R-:W-:Y:S01]  /*b990*/  LOP3.LUT R24, R0.reuse, 0x84, RZ, 0xfc, !PT ;  /* 0x0000008400187812 */ /* 0x040fe200078efcff */
[----:B------:R5:W-:Y:S01]  /*b9a0*/  @P4 STG.E.U8 desc[UR16][R18.64], R25 ;  /* 0x0000001912004986 */ /* 0x000be2000c101110 */
[----:B--2---:R-:W-:Y:S01]  /*b9b0*/  IADD3 R20, P4, PT, R17, R2, RZ ;  /* 0x0000000211147210 */ /* 0x004fe20007f9e0ff */
[----:B0-----:R-:W-:Y:S01]  /*b9c0*/  IMAD R23, R3, 0x2, R17 ;  /* 0x0000000203177824 */ /* 0x001fe200078e0211 */
[----:B------:R-:W-:-:S02]  /*b9d0*/  LOP3.LUT R26, R0, 0x80, RZ, 0xfc, !PT ;  /* 0x00000080001a7812 */ /* 0x000fc400078efcff */
[----:B------:R-:W-:Y:S01]  /*b9e0*/  LEA.HI.X.SX32 R21, R17, R16, 0x1, P4 ;  /* 0x0000001011157211 */ /* 0x000fe200020f0eff */
[----:B------:R-:W-:Y:S01]  /*b9f0*/  IMAD R17, R3, 0x2, R23 ;  /* 0x0000000203117824 */ /* 0x000fe200078e0217 */
[----:B------:R-:W-:Y:S02]  /*ba00*/  IADD3 R22, P4, PT, R23, R2, RZ ;  /* 0x0000000217167210 */ /* 0x000fe40007f9e0ff */
[----:B------:R-:W-:Y:S02]  /*ba10*/  PRMT R31, R27, 0x7772, RZ ;  /* 0x000077721b1f7816 */ /* 0x000fe400000000ff */
[----:B------:R-:W-:Y:S01]  /*ba20*/  LEA.HI.X.SX32 R23, R23, R16, 0x1, P4 ;  /* 0x0000001017177211 */ /* 0x000fe200020f0eff */
[----:B-----5:R-:W-:Y:S01]  /*ba30*/  IMAD R25, R3, 0x2, R17 ;  /* 0x0000000203197824 */ /* 0x020fe200078e0211 */
[----:B---3--:R-:W-:Y:S01]  /*ba40*/  ISETP.LT.AND P4, PT, R24, UR4, !P0 ;  /* 0x0000000418007c0c */ /* 0x008fe2000c781270 */
[----:B------:R-:W0:Y:S01]  /*ba50*/  LDCU UR4, c[0x0][0x39c] ;  /* 0x00007380ff0477ac */ /* 0x000e220008000800 */
[----:B------:R-:W-:Y:S01]  /*ba60*/  PRMT R29, R27, 0x7773, RZ ;  /* 0x000077731b1d7816 */ /* 0x000fe200000000ff */
[----:B------:R2:W-:Y:S01]  /*ba70*/  @P6 STG.E.U8 desc[UR16][R20.64], R31 ;  /* 0x0000001f14006986 */ /* 0x0005e2000c101110 */
[----:B----4-:R-:W-:Y:S01]  /*ba80*/  ISETP.LT.AND P2, PT, R26, UR6, !P0 ;  /* 0x000000061a007c0c */ /* 0x010fe2000c741270 */
[----:B------:R-:W3:Y:S01]  /*ba90*/  LDCU UR6, c[0x0][0x39c] ;  /* 0x00007380ff0677ac */ /* 0x000ee20008000800 */
[----:B------:R-:W-:Y:S01]  /*baa0*/  LOP3.LUT R24, R0, 0x86, RZ, 0xfc, !PT ;  /* 0x0000008600187812 */ /* 0x000fe200078efcff */
[----:B------:R4:W-:Y:S01]  /*bab0*/  @P3 STG.E.U8 desc[UR16][R22.64], R29 ;  /* 0x0000001d16003986 */ /* 0x0009e2000c101110 */
[----:B------:R-:W-:-:S02]  /*bac0*/  IADD3 R18, P6, PT, R17, R2, RZ ;  /* 0x0000000211127210 */ /* 0x000fc40007fde0ff */
[----:B-1----:R-:W-:Y:S01]  /*bad0*/  ISETP.LT.AND P3, PT, R24, UR5, !P0 ;  /* 0x0000000518007c0c */ /* 0x002fe2000c761270 */
[----:B------:R-:W1:Y:S01]  /*bae0*/  LDCU UR5, c[0x0][0x39c] ;  /* 0x00007380ff0577ac */ /* 0x000e620008000800 */
[----:B------:R-:W-:Y:S01]  /*baf0*/  LEA.HI.X.SX32 R19, R17, R16, 0x1, P6 ;  /* 0x0000001011137211 */ /* 0x000fe200030f0eff */
[----:B------:R-:W-:Y:S01]  /*bb00*/  IMAD R17, R3, 0x2, R25 ;  /* 0x0000000203117824 */ /* 0x000fe200078e0219 */
[----:B------:R-:W-:Y:S02]  /*bb10*/  PRMT R27, R4, 0x7770, RZ ;  /* 0x00007770041b7816 */ /* 0x000fe400000000ff */
[C---:B--2---:R-:W-:Y:S02]  /*bb20*/  IADD3 R20, P6, PT, R25.reuse, R2, RZ ;  /* 0x0000000219147210 */ /* 0x044fe40007fde0ff */
[----:B------:R-:W-:Y:S01]  /*bb30*/  LOP3.LUT R24, R0, 0x88, RZ, 0xfc, !PT ;  /* 0x0000008800187812 */ /* 0x000fe200078efcff */
[----:B------:R2:W-:Y:S01]  /*bb40*/  @P2 STG.E.U8 desc[UR16][R18.64], R27 ;  /* 0x0000001b12002986 */ /* 0x0005e2000c101110 */
[----:B------:R-:W-:Y:S01]  /*bb50*/  LEA.HI.X.SX32 R21, R25, R16, 0x1, P6 ;  /* 0x0000001019157211 */ /* 0x000fe200030f0eff */
[----:B------:R-:W-:Y:S01]  /*bb60*/  IMAD R25, R3, 0x2, R17 ;  /* 0x0000000203197824 */ /* 0x000fe200078e0211 */
[----:B----4-:R-:W-:-:S02]  /*bb70*/  PRMT R29, R4, 0x7771, RZ ;  /* 0x00007771041d7816 */ /* 0x010fc400000000ff */
[----:B0-----:R-:W-:Y:S01]  /*bb80*/  ISETP.LT.AND P2, PT, R24, UR4, !P0 ;  /* 0x0000000418007c0c */ /* 0x001fe2000c741270 */
[----:B------:R-:W0:Y:S01]  /*bb90*/  LDCU UR4, c[0x0][0x39c] ;  /* 0x00007380ff0477ac */ /* 0x000e220008000800 */
[C---:B------:R-:W-:Y:S01]  /*bba0*/  IADD3 R22, P6, PT, R17.reuse, R2, RZ ;  /* 0x0000000211167210 */ /* 0x040fe20007fde0ff */
[----:B------:R4:W-:Y:S01]  /*bbb0*/  @P5 STG.E.U8 desc[UR16][R20.64], R29 ;  /* 0x0000001d14005986 */ /* 0x0009e2000c101110 */
[----:B------:R-:W-:Y:S02]  /*bbc0*/  LOP3.LUT R24, R0, 0x8a, RZ, 0xfc, !PT ;  /* 0x0000008a00187812 */ /* 0x000fe400078efcff */
[----:B------:R-:W-:Y:S01]  /*bbd0*/  LEA.HI.X.SX32 R23, R17, R16, 0x1, P6 ;  /* 0x0000001011177211 */ /* 0x000fe200030f0eff */
[----:B------:R-:W-:Y:S01]  /*bbe0*/  IMAD R17, R3, 0x2, R25 ;  /* 0x0000000203117824 */ /* 0x000fe200078e0219 */
[----:B--2---:R-:W-:Y:S02]  /*bbf0*/  PRMT R27, R4, 0x7772, RZ ;  /* 0x00007772041b7816 */ /* 0x004fe400000000ff */
[----:B---3--:R-:W-:Y:S01]  /*bc00*/  ISETP.LT.AND P5, PT, R24, UR6, !P0 ;  /* 0x0000000618007c0c */ /* 0x008fe2000c7a1270 */
[----:B------:R-:W2:Y:S01]  /*bc10*/  LDCU UR6, c[0x0][0x39c] ;  /* 0x00007380ff0677ac */ /* 0x000ea20008000800 */
[----:B------:R-:W-:Y:S01]  /*bc20*/  LOP3.LUT R24, R0, 0x8c, RZ, 0xfc, !PT ;  /* 0x0000008c00187812 */ /* 0x000fe200078efcff */
[----:B------:R3:W-:Y:S01]  /*bc30*/  @P4 STG.E.U8 desc[UR16][R22.64], R27 ;  /* 0x0000001b16004986 */ /* 0x0007e2000c101110 */
[----:B------:R-:W-:-:S02]  /*bc40*/  IADD3 R18, P6, PT, R25, R2, RZ ;  /* 0x0000000219127210 */ /* 0x000fc40007fde0ff */
[----:B-1----:R-:W-:Y:S01]  /*bc50*/  ISETP.LT.AND P4, PT, R24, UR5, !P0 ;  /* 0x0000000518007c0c */ /* 0x002fe2000c781270 */
[----:B------:R-:W1:Y:S01]  /*bc60*/  LDCU UR5, c[0x0][0x39c] ;  /* 0x00007380ff0577ac */ /* 0x000e620008000800 */
[----:B------:R-:W-:Y:S01]  /*bc70*/  LEA.HI.X.SX32 R19, R25, R16, 0x1, P6 ;  /* 0x0000001019137211 */ /* 0x000fe200030f0eff */
[----:B------:R-:W-:Y:S01]  /*bc80*/  IMAD R25, R3, 0x2, R17 ;  /* 0x0000000203197824 */ /* 0x000fe200078e0211 */
[----:B----4-:R-:W-:Y:S02]  /*bc90*/  PRMT R29, R4, 0x7773, RZ ;  /* 0x00007773041d7816 */ /* 0x010fe400000000ff */
[----:B------:R-:W-:Y:S02]  /*bca0*/  LOP3.LUT R4, R0, 0x8e, RZ, 0xfc, !PT ;  /* 0x0000008e00047812 */ /* 0x000fe400078efcff */
[C---:B------:R-:W-:Y:S01]  /*bcb0*/  IADD3 R20, P6, PT, R17.reuse, R2, RZ ;  /* 0x0000000211147210 */ /* 0x040fe20007fde0ff */
[----:B------:R4:W-:Y:S01]  /*bcc0*/  @P3 STG.E.U8 desc[UR16][R18.64], R29 ;  /* 0x0000001d12003986 */ /* 0x0009e2000c101110 */
[----:B0-----:R-:W-:Y:S01]  /*bcd0*/  ISETP.LT.AND P3, PT, R4, UR4, !P0 ;  /* 0x0000000404007c0c */ /* 0x001fe2000c761270 */
[----:B------:R-:W0:Y:S01]  /*bce0*/  LDCU UR4, c[0x0][0x39c] ;  /* 0x00007380ff0477ac */ /* 0x000e220008000800 */
        /* <DEDUP_REMOVED lines=8> */
[----:B----4-:R-:W-:Y:S02]  /*bd70*/  PRMT R29, R5, 0x7771, RZ ;  /* 0x00007771051d7816 */ /* 0x010fe400000000ff */
[----:B-1----:R-:W-:Y:S01]  /*bd80*/  ISETP.LT.AND P2, PT, R4, UR5, !P0 ;  /* 0x0000000504007c0c */ /* 0x002fe2000c741270 */
[----:B------:R-:W1:Y:S01]  /*bd90*/  LDCU UR5, c[0x0][0x39c] ;  /* 0x00007380ff0577ac */ /* 0x000e620008000800 */
[----:B------:R-:W-:Y:S01]  /*bda0*/  IADD3 R18, P6, PT, R17, R2, RZ ;  /* 0x0000000211127210 */ /* 0x000fe20007fde0ff */
[----:B------:R4:W-:Y:S01]  /*bdb0*/  @P5 STG.E.U8 desc[UR16][R22.64], R29 ;  /* 0x0000001d16005986 */ /* 0x0009e2000c101110 */
[----:B------:R-:W-:-:S02]  /*bdc0*/  LOP3.LUT R4, R0, 0x92, RZ, 0xfc, !PT ;  /* 0x0000009200047812 */ /* 0x000fc400078efcff */
[----:B------:R-:W-:Y:S01]  /*bdd0*/  LEA.HI.X.SX32 R19, R17, R16, 0x1, P6 ;  /* 0x0000001011137211 */ /* 0x000fe200030f0eff */
[----:B------:R-:W-:Y:S01]  /*bde0*/  IMAD R17, R3, 0x2, R25 ;  /* 0x0000000203117824 */ /* 0x000fe200078e0219 */
[----:B---3--:R-:W-:Y:S02]  /*bdf0*/  PRMT R27, R5, 0x7772, RZ ;  /* 0x00007772051b7816 */ /* 0x008fe400000000ff */
[----:B--2---:R-:W-:Y:S01]  /*be00*/  ISETP.LT.AND P5, PT, R4, UR6, !P0 ;  /* 0x0000000604007c0c */ /* 0x004fe2000c7a1270 */
[----:B------:R-:W2:Y:S01]  /*be10*/  LDCU UR6, c[0x0][0x39c] ;  /* 0x00007380ff0677ac */ /* 0x000ea20008000800 */
[C---:B------:R-:W-:Y:S01]  /*be20*/  IADD3 R20, P6, PT, R25.reuse, R2, RZ ;  /* 0x0000000219147210 */ /* 0x040fe20007fde0ff */
[----:B------:R3:W-:Y:S01]  /*be30*/  @P4 STG.E.U8 desc[UR16][R18.64], R27 ;  /* 0x0000001b12004986 */ /* 0x0007e2000c101110 */
[----:B------:R-:W-:Y:S02]  /*be40*/  LOP3.LUT R4, R0, 0x94, RZ, 0xfc, !PT ;  /* 0x0000009400047812 */ /* 0x000fe400078efcff */
[----:B------:R-:W-:-:S02]  /*be50*/  LEA.HI.X.SX32 R21, R25, R16, 0x1, P6 ;  /* 0x0000001019157211 */ /* 0x000fc400030f0eff */
[----:B0-----:R-:W-:Y:S01]  /*be60*/  ISETP.LT.AND P4, PT, R4, UR4, !P0 ;  /* 0x0000000404007c0c */ /* 0x001fe2000c781270 */
[----:B------:R-:W0:Y:S01]  /*be70*/  LDCU UR4, c[0x0][0x39c] ;  /* 0x00007380ff0477ac */ /* 0x000e220008000800 */
[----:B------:R-:W-:Y:S02]  /*be80*/  IADD3 R4, P6, PT, R17, R2, RZ ;  /* 0x0000000211047210 */ /* 0x000fe40007fde0ff */
[----:B----4-:R-:W-:Y:S02]  /*be90*/  PRMT R23, R5, 0x7773, RZ ;  /* 0x0000777305177816 */ /* 0x010fe400000000ff */
[----:B------:R-:W-:Y:S02]  /*bea0*/  LOP3.LUT R22, R0, 0x96, RZ, 0xfc, !PT ;  /* 0x0000009600167812 */ /* 0x000fe400078efcff */
[----:B------:R-:W-:Y:S01]  /*beb0*/  LEA.HI.X.SX32 R5, R17, R16, 0x1, P6 ;  /* 0x0000001011057211 */ /* 0x000fe200030f0eff */
[----:B------:R-:W-:Y:S01]  /*bec0*/  IMAD R17, R3, 0x2, R17 ;  /* 0x0000000203117824 */ /* 0x000fe200078e0211 */
[----:B------:R4:W-:Y:S01]  /*bed0*/  @P3 STG.E.U8 desc[UR16][R20.64], R23 ;  /* 0x0000001714003986 */ /* 0x0009e2000c101110 */
[----:B---3--:R-:W-:-:S02]  /*bee0*/  PRMT R27, R6, 0x7770, RZ ;  /* 0x00007770061b7816 */ /* 0x008fc400000000ff */
[----:B-1----:R-:W-:Y:S01]  /*bef0*/  ISETP.LT.AND P3, PT, R22, UR5, !P0 ;  /* 0x0000000516007c0c */ /* 0x002fe2000c761270 */
[----:B------:R-:W1:Y:S01]  /*bf00*/  LDCU UR5, c[0x0][0x39c] ;  /* 0x00007380ff0577ac */ /* 0x000e620008000800 */
[----:B------:R-:W-:Y:S01]  /*bf10*/  LOP3.LUT R22, R0, 0x98, RZ, 0xfc, !PT ;  /* 0x0000009800167812 */ /* 0x000fe200078efcff */
[----:B------:R3:W-:Y:S01]  /*bf20*/  @P2 STG.E.U8 desc[UR16][R4.64], R27 ;  /* 0x0000001b04002986 */ /* 0x0007e2000c101110 */
[C---:B------:R-:W-:Y:S02]  /*bf30*/  IADD3 R18, P2, PT, R17.reuse, R2, RZ ;  /* 0x0000000211127210 */ /* 0x040fe40007f5e0ff */
[----:B------:R-:W-:Y:S02]  /*bf40*/  PRMT R25, R6, 0x7771, RZ ;  /* 0x0000777106197816 */ /* 0x000fe400000000ff */
[----:B------:R-:W-:Y:S01]  /*bf50*/  LEA.HI.X.SX32 R19, R17, R16, 0x1, P2 ;  /* 0x0000001011137211 */ /* 0x000fe200010f0eff */
[----:B----4-:R-:W-:Y:S01]  /*bf60*/  IMAD R23, R3, 0x2, R17 ;  /* 0x0000000203177824 */ /* 0x010fe200078e0211 */
[----:B------:R-:W-:-:S02]  /*bf70*/  LOP3.LUT R17, R0, 0x9a, RZ, 0xfc, !PT ;  /* 0x0000009a00117812 */ /* 0x000fc400078efcff */
[----:B0-----:R-:W-:Y:S01]  /*bf80*/  ISETP.LT.AND P2, PT, R22, UR4, !P0 ;  /* 0x0000000416007c0c */ /* 0x001fe2000c741270 */
[----:B------:R0:W-:Y:S01]  /*bf90*/  @P5 STG.E.U8 desc[UR16][R18.64], R25 ;  /* 0x0000001912005986 */ /* 0x0001e2000c101110 */
[C---:B------:R-:W-:Y:S01]  /*bfa0*/  IADD3 R20, P6, PT, R23.reuse, R2, RZ ;  /* 0x0000000217147210 */ /* 0x040fe20007fde0ff */
[----:B------:R-:W4:Y:S01]  /*bfb0*/  LDCU UR4, c[0x0][0x39c] ;  /* 0x00007380ff0477ac */ /* 0x000f220008000800 */
[----:B---3--:R-:W-:Y:S02]  /*bfc0*/  PRMT R27, R6, 0x7772, RZ ;  /* 0x00007772061b7816 */ /* 0x008fe400000000ff */
[----:B------:R-:W-:Y:S01]  /*bfd0*/  LEA.HI.X.SX32 R21, R23, R16, 0x1, P6 ;  /* 0x0000001017157211 */ /* 0x000fe200030f0eff */
[----:B------:R-:W-:Y:S01]  /*bfe0*/  IMAD R23, R3, 0x2, R23 ;  /* 0x0000000203177824 */ /* 0x000fe200078e0217 */
[----:B--2---:R-:W-:Y:S01]  /*bff0*/  ISETP.LT.AND P5, PT, R17, UR6, !P0 ;  /* 0x0000000611007c0c */ /* 0x004fe2000c7a1270 */
[----:B------:R-:W2:Y:S01]  /*c000*/  LDCU UR6, c[0x0][0x39c] ;  /* 0x00007380ff0677ac */ /* 0x000ea20008000800 */
[----:B------:R-:W-:Y:S01]  /*c010*/  LOP3.LUT R5, R0, 0x9c, RZ, 0xfc, !PT ;  /* 0x0000009c00057812 */ /* 0x000fe200078efcff */
[----:B------:R3:W-:Y:S01]  /*c020*/  @P4 STG.E.U8 desc[UR16][R20.64], R27 ;  /* 0x0000001b14004986 */ /* 0x0007e2000c101110 */
[----:B------:R-:W-:Y:S01]  /*c030*/  IADD3 R4, P4, PT, R23, R2, RZ ;  /* 0x0000000217047210 */ /* 0x000fe20007f9e0ff */
[----:B------:R-:W-:Y:S01]  /*c040*/  IMAD R17, R3, 0x2, R23 ;  /* 0x0000000203117824 */ /* 0x000fe200078e0217 */
[----:B-1----:R-:W-:Y:S01]  /*c050*/  ISETP.LT.AND P6, PT, R5, UR5, !P0 ;  /* 0x0000000505007c0c */ /* 0x002fe2000c7c1270 */
[----:B------:R-:W1:Y:S01]  /*c060*/  LDCU UR5, c[0x0][0x39c] ;  /* 0x00007380ff0577ac */ /* 0x000e620008000800 */
[----:B------:R-:W-:-:S02]  /*c070*/  LEA.HI.X.SX32 R5, R23, R16, 0x1, P4 ;  /* 0x0000001017057211 */ /* 0x000fc400020f0eff */
[----:B0-----:R-:W-:Y:S02]  /*c080*/  IADD3 R18, P4, PT, R17, R2, RZ ;  /* 0x0000000211127210 */ /* 0x001fe40007f9e0ff */
[----:B------:R-:W-:Y:S02]  /*c090*/  PRMT R25, R6, 0x7773, RZ ;  /* 0x0000777306197816 */ /* 0x000fe400000000ff */
[----:B------:R-:W-:Y:S02]  /*c0a0*/  PRMT R23, R7, 0x7770, RZ ;  /* 0x0000777007177816 */ /* 0x000fe400000000ff */
[----:B------:R-:W-:Y:S01]  /*c0b0*/  LEA.HI.X.SX32 R19, R17, R16, 0x1, P4 ;  /* 0x0000001011137211 */ /* 0x000fe200020f0eff */
[----:B------:R-:W-:Y:S01]  /*c0c0*/  IMAD R17, R3, 0x2, R17 ;  /* 0x0000000203117824 */ /* 0x000fe200078e0211 */
[----:B------:R-:W-:Y:S01]  /*c0d0*/  LOP3.LUT R6, R0, 0x9e, RZ, 0xfc, !PT ;  /* 0x0000009e00067812 */ /* 0x000fe200078efcff */
[----:B------:R0:W-:Y:S01]  /*c0e0*/  @P3 STG.E.U8 desc[UR16][R4.64], R25 ;  /* 0x0000001904003986 */ /* 0x0001e2000c101110 */
[----:B---3--:R-:W-:-:S02]  /*c0f0*/  PRMT R27, R7, 0x7771, RZ ;  /* 0x00007771071b7816 */ /* 0x008fc400000000ff */
[----:B----4-:R-:W-:Y:S01]  /*c100*/  ISETP.LT.AND P4, PT, R6, UR4, !P0 ;  /* 0x0000000406007c0c */ /* 0x010fe2000c781270 */
        /* <DEDUP_REMOVED lines=8> */
[----:B0-----:R-:W-:Y:S01]  /*c190*/  PRMT R25, R7, 0x7772, RZ ;  /* 0x0000777207197816 */ /* 0x001fe200000000ff */
[----:B------:R0:W-:Y:S01]  /*c1a0*/  @P5 STG.E.U8 desc[UR16][R20.64], R27 ;  /* 0x0000001b14005986 */ /* 0x0001e2000c101110 */
[----:B------:R-:W-:Y:S01]  /*c1b0*/  IADD3 R4, P5, PT, R17, R2, RZ ;  /* 0x0000000211047210 */ /* 0x000fe20007fbe0ff */
[----:B---3--:R-:W-:Y:S01]  /*c1c0*/  IMAD R19, R3, 0x2, R17 ;  /* 0x0000000203137824 */ /* 0x008fe200078e0211 */
[----:B------:R-:W-:-:S02]  /*c1d0*/  LOP3.LUT R18, R0, 0xa4, RZ, 0xfc, !PT ;  /* 0x000000a400127812 */ /* 0x000fc400078efcff */
[----:B------:R-:W-:Y:S01]  /*c1e0*/  LEA.HI.X.SX32 R5, R17, R16, 0x1, P5 ;  /* 0x0000001011057211 */ /* 0x000fe200028f0eff */
[----:B------:R-:W-:Y:S01]  /*c1f0*/  IMAD R17, R3, 0x2, R19 ;  /* 0x0000000203117824 */ /* 0x000fe200078e0213 */
[----:B------:R-:W-:Y:S02]  /*c200*/  IADD3 R6, P5, PT, R19, R2, RZ ;  /* 0x0000000213067210 */ /* 0x000fe40007fbe0ff */
[----:B------:R-:W-:Y:S01]  /*c210*/  PRMT R23, R7, 0x7773, RZ ;  /* 0x0000777307177816 */ /* 0x000fe200000000ff */
[----:B------:R3:W-:Y:S01]  /*c220*/  @P6 STG.E.U8 desc[UR16][R4.64], R25 ;  /* 0x0000001904006986 */ /* 0x0007e2000c101110 */
[----:B------:R-:W-:Y:S01]  /*c230*/  LEA.HI.X.SX32 R7, R19, R16, 0x1, P5 ;  /* 0x0000001013077211 */ /* 0x000fe200028f0eff */
[----:B0-----:R-:W-:Y:S01]  /*c240*/  IMAD R21, R3, 0x2, R17 ;  /* 0x0000000203157824 */ /* 0x001fe200078e0211 */
[----:B----4-:R-:W-:Y:S01]  /*c250*/  ISETP.LT.AND P5, PT, R18, UR4, !P0 ;  /* 0x0000000412007c0c */ /* 0x010fe2000c7a1270 */
[----:B------:R-:W0:Y:S01]  /*c260*/  LDCU UR4, c[0x0][0x39c] ;  /* 0x00007380ff0477ac */ /* 0x000e220008000800 */
[C---:B------:R-:W-:Y:S01]  /*c270*/  LOP3.LUT R22, R0.reuse, 0xa0, RZ, 0xfc, !PT ;  /* 0x000000a000167812 */ /* 0x040fe200078efcff */
[----:B------:R4:W-:Y:S01]  /*c280*/  @P4 STG.E.U8 desc[UR16][R6.64], R23 ;  /* 0x0000001706004986 */ /* 0x0009e2000c101110 */
[----:B------:R-:W-:-:S02]  /*c290*/  LOP3.LUT R20, R0, 0xa6, RZ, 0xfc, !PT ;  /* 0x000000a600147812 */ /* 0x000fc400078efcff */
[----:B--2---:R-:W-:Y:S01]  /*c2a0*/  ISETP.LT.AND P2, PT, R22, UR6, !P0 ;  /* 0x0000000616007c0c */ /* 0x004fe2000c741270 */
[----:B------:R-:W2:Y:S01]  /*c2b0*/  LDCU UR6, c[0x0][0x39c] ;  /* 0x00007380ff0677ac */ /* 0x000ea20008000800 */
[C---:B------:R-:W-:Y:S02]  /*c2c0*/  IADD3 R18, P6, PT, R17.reuse, R2, RZ ;  /* 0x0000000211127210 */ /* 0x040fe40007fde0ff */
[----:B-1----:R-:W-:Y:S01]  /*c2d0*/  ISETP.LT.AND P4, PT, R20, UR5, !P0 ;  /* 0x0000000514007c0c */ /* 0x002fe2000c781270 */
[----:B------:R-:W1:Y:S01]  /*c2e0*/  LDCU UR5, c[0x0][0x39c] ;  /* 0x00007380ff0577ac */ /* 0x000e620008000800 */
[----:B------:R-:W-:Y:S01]  /*c2f0*/  LEA.HI.X.SX32 R19, R17, R16, 0x1, P6 ;  /* 0x0000001011137211 */ /* 0x000fe200030f0eff */
[----:B------:R-:W-:Y:S01]  /*c300*/  IMAD R17, R3, 0x2, R21 ;  /* 0x0000000203117824 */ /* 0x000fe200078e0215 */
[----:B------:R-:W-:Y:S02]  /*c310*/  PRMT R27, R8, 0x7770, RZ ;  /* 0x00007770081b7816 */ /* 0x000fe400000000ff */
[----:B---3--:R-:W-:-:S02]  /*c320*/  IADD3 R4, P6, PT, R21, R2, RZ ;  /* 0x0000000215047210 */ /* 0x008fc40007fde0ff */
[----:B------:R-:W-:Y:S01]  /*c330*/  LOP3.LUT R20, R0, 0xa8, RZ, 0xfc, !PT ;  /* 0x000000a800147812 */ /* 0x000fe200078efcff */
[----:B------:R3:W-:Y:S01]  /*c340*/  @P2 STG.E.U8 desc[UR16][R18.64], R27 ;  /* 0x0000001b12002986 */ /* 0x0007e2000c101110 */
[----:B------:R-:W-:Y:S01]  /*c350*/  LEA.HI.X.SX32 R5, R21, R16, 0x1, P6 ;  /* 0x0000001015057211 */ /* 0x000fe200030f0eff */
[----:B------:R-:W-:Y:S01]  /*c360*/  IMAD R21, R3, 0x2, R17 ;  /* 0x0000000203157824 */ /* 0x000fe200078e0211 */
[----:B------:R-:W-:Y:S02]  /*c370*/  PRMT R25, R8, 0x7771, RZ ;  /* 0x0000777108197816 */ /* 0x000fe400000000ff */
        /* <DEDUP_REMOVED lines=8> */
[----:B--2---:R-:W-:Y:S01]  /*c400*/  ISETP.LT.AND P3, PT, R20, UR6, !P0 ;  /* 0x0000000614007c0c */ /* 0x004fe2000c761270 */
[----:B------:R-:W2:Y:S01]  /*c410*/  LDCU UR6, c[0x0][0x39c] ;  /* 0x00007380ff0677ac */ /* 0x000ea20008000800 */
[----:B------:R-:W-:Y:S01]  /*c420*/  LOP3.LUT R20, R0, 0xac, RZ, 0xfc, !PT ;  /* 0x000000ac00147812 */ /* 0x000fe200078efcff */
[----:B------:R5:W-:Y:S01]  /*c430*/  @P5 STG.E.U8 desc[UR16][R6.64], R23 ;  /* 0x0000001706005986 */ /* 0x000be2000c101110 */
[C---:B---3--:R-:W-:Y:S02]  /*c440*/  IADD3 R18, P6, PT, R21.reuse, R2, RZ ;  /* 0x0000000215127210 */ /* 0x048fe40007fde0ff */
[----:B-1----:R-:W-:Y:S01]  /*c450*/  ISETP.LT.AND P5, PT, R20, UR5, !P0 ;  /* 0x0000000514007c0c */ /* 0x002fe2000c7a1270 */
[----:B------:R-:W1:Y:S01]  /*c460*/  LDCU UR5, c[0x0][0x39c] ;  /* 0x00007380ff0577ac */ /* 0x000e620008000800 */
[----:B------:R-:W-:Y:S01]  /*c470*/  LEA.HI.X.SX32 R19, R21, R16, 0x1, P6 ;  /* 0x0000001015137211 */ /* 0x000fe200030f0eff */
[----:B------:R-:W-:Y:S01]  /*c480*/  IMAD R21, R3, 0x2, R17 ;  /* 0x0000000203157824 */ /* 0x000fe200078e0211 */
[----:B----4-:R-:W-:-:S02]  /*c490*/  PRMT R25, R8, 0x7773, RZ ;  /* 0x0000777308197816 */ /* 0x010fc400000000ff */
        /* <DEDUP_REMOVED lines=35> */
[C---:B------:R-:W-:Y:S01]  /*c6d0*/  IMAD R17, R3.reuse, 0x2, R17 ;  /* 0x0000000203117824 */ /* 0x040fe200078e0211 */
[----:B----4-:R-:W-:Y:S02]  /*c6e0*/  PRMT R23, R10, 0x7770, RZ ;  /* 0x000077700a177816 */ /* 0x010fe400000000ff */
[----:B-1----:R-:W-:Y:S01]  /*c6f0*/  ISETP.LT.AND P4, PT, R8, UR5, !P0 ;  /* 0x0000000508007c0c */ /* 0x002fe2000c781270 */
[----:B------:R-:W1:Y:S01]  /*c700*/  LDCU UR5, c[0x0][0x39c] ;  /* 0x00007380ff0577ac */ /* 0x000e620008000800 */
[----:B------:R-:W-:Y:S01]  /*c710*/  IMAD R19, R3, 0x2, R17 ;  /* 0x0000000203137824 */ /* 0x000fe200078e0211 */
[----:B------:R4:W-:Y:S01]  /*c720*/  @P2 STG.E.U8 desc[UR16][R6.64], R23 ;  /* 0x0000001706002986 */ /* 0x0009e2000c101110 */
[----:B------:R-:W-:Y:S02]  /*c730*/  IADD3 R8, P2, PT, R17, R2, RZ ;  /* 0x0000000211087210 */ /* 0x000fe40007f5e0ff */
[----:B------:R-:W-:-:S02]  /*c740*/  LOP3.LUT R18, R0, 0xb8, RZ, 0xfc, !PT ;  /* 0x000000b800127812 */ /* 0x000fc400078efcff */
[----:B---3--:R-:W-:Y:S02]  /*c750*/  IADD3 R4, P6, PT, R19, R2, RZ ;  /* 0x0000000213047210 */ /* 0x008fe40007fde0ff */
[-C--:B------:R-:W-:Y:S02]  /*c760*/  LEA.HI.X.SX32 R9, R17, R16.reuse, 0x1, P2 ;  /* 0x0000001011097211 */ /* 0x080fe400010f0eff */
[C---:B------:R-:W-:Y:S02]  /*c770*/  PRMT R21, R10.reuse, 0x7771, RZ ;  /* 0x000077710a157816 */ /* 0x040fe400000000ff */
[----:B------:R-:W-:Y:S01]  /*c780*/  LEA.HI.X.SX32 R5, R19, R16, 0x1, P6 ;  /* 0x0000001013057211 */ /* 0x000fe200030f0eff */
[----:B------:R-:W-:Y:S01]  /*c790*/  IMAD R19, R3, 0x2, R19 ;  /* 0x0000000203137824 */ /* 0x000fe200078e0213 */
[----:B----4-:R-:W-:Y:S01]  /*c7a0*/  PRMT R23, R10, 0x7772, RZ ;  /* 0x000077720a177816 */ /* 0x010fe200000000ff */
[----:B------:R3:W-:Y:S01]  /*c7b0*/  @P3 STG.E.U8 desc[UR16][R8.64], R21 ;  /* 0x0000001508003986 */ /* 0x0007e2000c101110 */
[----:B------:R-:W-:-:S02]  /*c7c0*/  LOP3.LUT R17, R0, 0xba, RZ, 0xfc, !PT ;  /* 0x000000ba00117812 */ /* 0x000fc400078efcff */
        /* <DEDUP_REMOVED lines=8> */
[----:B-1----:R-:W-:Y:S02]  /*c850*/  ISETP.LT.AND P6, PT, R7, UR5, !P0 ;  /* 0x0000000507007c0c */ /* 0x002fe4000c7c1270 */
[----:B------:R-:W-:Y:S01]  /*c860*/  LEA.HI.X.SX32 R7, R19, R16, 0x1, P5 ;  /* 0x0000001013077211 */ /* 0x000fe200028f0eff */
[----:B------:R-:W1:Y:S01]  /*c870*/  LDCU UR5, c[0x0][0x39c] ;  /* 0x00007380ff0577ac */ /* 0x000e620008000800 */
[----:B---3--:R-:W-:-:S02]  /*c880*/  IADD3 R8, P5, PT, R17, R2, RZ ;  /* 0x0000000211087210 */ /* 0x008fc40007fbe0ff */
[----:B------:R-:W-:Y:S02]  /*c890*/  PRMT R21, R10, 0x7773, RZ ;  /* 0x000077730a157816 */ /* 0x000fe400000000ff */
[----:B------:R-:W-:Y:S02]  /*c8a0*/  PRMT R19, R11, 0x7770, RZ ;  /* 0x000077700b137816 */ /* 0x000fe400000000ff */
[----:B------:R-:W-:Y:S01]  /*c8b0*/  LEA.HI.X.SX32 R9, R17, R16, 0x1, P5 ;  /* 0x0000001011097211 */ /* 0x000fe200028f0eff */
[----:B------:R-:W-:Y:S01]  /*c8c0*/  IMAD R17, R3, 0x2, R17 ;  /* 0x0000000203117824 */ /* 0x000fe200078e0211 */
[----:B------:R-:W-:Y:S01]  /*c8d0*/  LOP3.LUT R10, R0, 0xbe, RZ, 0xfc, !PT ;  /* 0x000000be000a7812 */ /* 0x000fe200078efcff */
[----:B------:R3:W-:Y:S01]  /*c8e0*/  @P4 STG.E.U8 desc[UR16][R6.64], R21 ;  /* 0x0000001506004986 */ /* 0x0007e2000c101110 */
[----:B--2---:R-:W-:Y:S02]  /*c8f0*/  PRMT R23, R11, 0x7771, RZ ;  /* 0x000077710b177816 */ /* 0x004fe400000000ff */
[----:B0-----:R-:W-:Y:S01]  /*c900*/  ISETP.LT.AND P5, PT, R10, UR4, !P0 ;  /* 0x000000040a007c0c */ /* 0x001fe2000c7a1270 */
[----:B------:R0:W-:Y:S01]  /*c910*/  @P2 STG.E.U8 desc[UR16][R8.64], R19 ;  /* 0x0000001308002986 */ /* 0x0001e2000c101110 */
[----:B------:R-:W-:Y:S01]  /*c920*/  IADD3 R4, P2, PT, R17, R2, RZ ;  /* 0x0000000211047210 */ /* 0x000fe20007f5e0ff */
[----:B------:R-:W2:Y:S01]  /*c930*/  LDCU UR4, c[0x0][0x39c] ;  /* 0x00007380ff0477ac */ /* 0x000ea20008000800 */
[----:B------:R-:W-:-:S02]  /*c940*/  LOP3.LUT R10, R0, 0xc2, RZ, 0xfc, !PT ;  /* 0x000000c2000a7812 */ /* 0x000fc400078efcff */
[----:B------:R-:W-:Y:S01]  /*c950*/  LEA.HI.X.SX32 R5, R17, R16, 0x1, P2 ;  /* 0x0000001011057211 */ /* 0x000fe200010f0eff */
[----:B------:R-:W-:Y:S01]  /*c960*/  IMAD R17, R3, 0x2, R17 ;  /* 0x0000000203117824 */ /* 0x000fe200078e0211 */
[----:B-1----:R-:W-:Y:S01]  /*c970*/  ISETP.LT.AND P4, PT, R10, UR5, !P0 ;  /* 0x000000050a007c0c */ /* 0x002fe2000c781270 */
[----:B------:R-:W1:Y:S01]  /*c980*/  LDCU UR5, c[0x0][0x39c] ;  /* 0x00007380ff0577ac */ /* 0x000e620008000800 */
[----:B------:R-:W-:Y:S01]  /*c990*/  LOP3.LUT R10, R0, 0xc4, RZ, 0xfc, !PT ;  /* 0x000000c4000a7812 */ /* 0x000fe200078efcff */
[----:B------:R5:W-:Y:S01]  /*c9a0*/  @P3 STG.E.U8 desc[UR16][R4.64], R23 ;  /* 0x0000001704003986 */ /* 0x000be2000c101110 */
[----:B---3--:R-:W-:Y:S01]  /*c9b0*/  IADD3 R6, P3, PT, R17, R2, RZ ;  /* 0x0000000211067210 */ /* 0x008fe20007f7e0ff */
[----:B0-----:R-:W-:Y:S01]  /*c9c0*/  IMAD R9, R3, 0x2, R17 ;  /* 0x0000000203097824 */ /* 0x001fe200078e0211 */
[----:B------:R-:W-:Y:S02]  /*c9d0*/  PRMT R19, R11, 0x7773, RZ ;  /* 0x000077730b137816 */ /* 0x000fe400000000ff */
[----:B------:R-:W-:-:S02]  /*c9e0*/  LEA.HI.X.SX32 R7, R17, R16, 0x1, P3 ;  /* 0x0000001011077211 */ /* 0x000fc400018f0eff */
[----:B------:R-:W-:Y:S02]  /*c9f0*/  IADD3 R8, P3, PT, R9, R2, RZ ;  /* 0x0000000209087210 */ /* 0x000fe40007f7e0ff */
[----:B------:R-:W-:Y:S01]  /*ca00*/  PRMT R21, R11, 0x7772, RZ ;  /* 0x000077720b157816 */ /* 0x000fe200000000ff */
[----:B------:R-:W-:Y:S01]  /*ca10*/  IMAD R11, R3, 0x2, R9 ;  /* 0x00000002030b7824 */ /* 0x000fe200078e0209 */
[----:B------:R-:W-:Y:S02]  /*ca20*/  LEA.HI.X.SX32 R9, R9, R16, 0x1, P3 ;  /* 0x0000001009097211 */ /* 0x000fe400018f0eff */
[----:B--2---:R-:W-:Y:S01]  /*ca30*/  ISETP.LT.AND P3, PT, R10, UR4, !P0 ;  /* 0x000000040a007c0c */ /* 0x004fe2000c761270 */
[----:B------:R-:W0:Y:S01]  /*ca40*/  LDCU UR4, c[0x0][0x39c] ;  /* 0x00007380ff0477ac */ /* 0x000e220008000800 */
[----:B------:R-:W-:Y:S01]  /*ca50*/  LOP3.LUT R18, R0, 0xc0, RZ, 0xfc, !PT ;  /* 0x000000c000127812 */ /* 0x000fe200078efcff */
[----:B------:R2:W-:Y:S01]  /*ca60*/  @P6 STG.E.U8 desc[UR16][R6.64], R21 ;  /* 0x0000001506006986 */ /* 0x0005e2000c101110 */
[----:B-----5:R-:W-:Y:S01]  /*ca70*/  IADD3 R4, P6, PT, R11, R2, RZ ;  /* 0x000000020b047210 */ /* 0x020fe20007fde0ff */
[----:B------:R-:W-:Y:S01]  /*ca80*/  IMAD R17, R3, 0x2, R11 ;  /* 0x0000000203117824 */ /* 0x000fe200078e020b */
[----:B----4-:R-:W-:Y:S01]  /*ca90*/  ISETP.LT.AND P2, PT, R18, UR6, !P0 ;  /* 0x0000000612007c0c */ /* 0x010fe2000c741270 */
[----:B------:R3:W-:Y:S01]  /*caa0*/  @P5 STG.E.U8 desc[UR16][R8.64], R19 ;  /* 0x0000001308005986 */ /* 0x0007e2000c101110 */
[----:B------:R-:W-:Y:S01]  /*cab0*/  LOP3.LUT R10, R0, 0xc6, RZ, 0xfc, !PT ;  /* 0x000000c6000a7812 */ /* 0x000fe200078efcff */
[----:B------:R-:W4:Y:S01]  /*cac0*/  LDCU UR6, c[0x0][0x39c] ;  /* 0x00007380ff0677ac */ /* 0x000f220008000800 */
[----:B------:R-:W-:-:S02]  /*cad0*/  LEA.HI.X.SX32 R5, R11, R16, 0x1, P6 ;  /* 0x000000100b057211 */ /* 0x000fc400030f0eff */
[----:B------:R-:W-:Y:S02]  /*cae0*/  PRMT R11, R12, 0x7770, RZ ;  /* 0x000077700c0b7816 */ /* 0x000fe400000000ff */
[----:B-1----:R-:W-:Y:S01]  /*caf0*/  ISETP.LT.AND P5, PT, R10, UR5, !P0 ;  /* 0x000000050a007c0c */ /* 0x002fe2000c7a1270 */
[----:B------:R-:W1:Y:S01]  /*cb00*/  LDCU UR5, c[0x0][0x39c] ;  /* 0x00007380ff0577ac */ /* 0x000e620008000800 */
[C---:B--2---:R-:W-:Y:S02]  /*cb10*/  IADD3 R6, P6, PT, R17.reuse, R2, RZ ;  /* 0x0000000211067210 */ /* 0x044fe40007fde0ff */
[----:B------:R-:W-:Y:S01]  /*cb20*/  LOP3.LUT R10, R0, 0xc8, RZ, 0xfc, !PT ;  /* 0x000000c8000a7812 */ /* 0x000fe200078efcff */
[----:B------:R2:W-:Y:S01]  /*cb30*/  @P2 STG.E.U8 desc[UR16][R4.64], R11 ;  /* 0x0000000b04002986 */ /* 0x0005e2000c101110 */
[----:B------:R-:W-:Y:S01]  /*cb40*/  LEA.HI.X.SX32 R7, R17, R16, 0x1, P6 ;  /* 0x0000001011077211 */ /* 0x000fe200030f0eff */
[----:B------:R-:W-:Y:S01]  /*cb50*/  IMAD R17, R3, 0x2, R17 ;  /* 0x0000000203117824 */ /* 0x000fe200078e0211 */
[----:B0-----:R-:W-:Y:S01]  /*cb60*/  ISETP.LT.AND P2, PT, R10, UR4, !P0 ;  /* 0x000000040a007c0c */ /* 0x001fe2000c741270 */
[----:B------:R-:W0:Y:S01]  /*cb70*/  LDCU UR4, c[0x0][0x39c] ;  /* 0x00007380ff0477ac */ /* 0x000e220008000800 */
[----:B---3--:R-:W-:-:S02]  /*cb80*/  PRMT R19, R12, 0x7771, RZ ;  /* 0x000077710c137816 */ /* 0x008fc400000000ff */
[----:B------:R-:W-:Y:S02]  /*cb90*/  LOP3.LUT R10, R0, 0xca, RZ, 0xfc, !PT ;  /* 0x000000ca000a7812 */ /* 0x000fe400078efcff */
[----:B------:R-:W-:Y:S01]  /*cba0*/  PRMT R21, R12, 0x7772, RZ ;  /* 0x000077720c157816 */ /* 0x000fe200000000ff */
[----:B------:R3:W-:Y:S01]  /*cbb0*/  @P4 STG.E.U8 desc[UR16][R6.64], R19 ;  /* 0x0000001306004986 */ /* 0x0007e2000c101110 */
[----:B------:R-:W-:Y:S01]  /*cbc0*/  IADD3 R8, P4, PT, R17, R2, RZ ;  /* 0x0000000211087210 */ /* 0x000fe20007f9e0ff */
[----:B--2---:R-:W-:Y:S01]  /*cbd0*/  IMAD R11, R3, 0x2, R17 ;  /* 0x00000002030b7824 */ /* 0x004fe200078e0211 */
[----:B------:R-:W-:Y:S02]  /*cbe0*/  PRMT R23, R134, 0x7772, RZ ;  /* 0x0000777286177816 */ /* 0x000fe400000000ff */
[----:B------:R-:W-:Y:S02]  /*cbf0*/  LEA.HI.X.SX32 R9, R17, R16, 0x1, P4 ;  /* 0x0000001011097211 */ /* 0x000fe400020f0eff */
[----:B------:R-:W-:-:S02]  /*cc00*/  IADD3 R4, P6, PT, R11, R2, RZ ;  /* 0x000000020b047210 */ /* 0x000fc40007fde0ff */
[----:B-1----:R-:W-:Y:S01]  /*cc10*/  ISETP.LT.AND P4, PT, R10, UR5, !P0 ;  /* 0x000000050a007c0c */ /* 0x002fe2000c781270 */
[----:B------:R-:W1:Y:S01]  /*cc20*/  LDCU UR5, c[0x0][0x39c] ;  /* 0x00007380ff0577ac */ /* 0x000e620008000800 */
[----:B------:R-:W-:Y:S01]  /*cc30*/  LEA.HI.X.SX32 R5, R11, R16, 0x1, P6 ;  /* 0x000000100b057211 */ /* 0x000fe200030f0eff */
[C---:B------:R-:W-:Y:S01]  /*cc40*/  IMAD R11, R3.reuse, 0x2, R11 ;  /* 0x00000002030b7824 */ /* 0x040fe200078e020b */
[----:B---3--:R-:W-:Y:S01]  /*cc50*/  PRMT R19, R12, 0x7773, RZ ;  /* 0x000077730c137816 */ /* 0x008fe200000000ff */
[----:B------:R2:W-:Y:S01]  /*cc60*/  @P3 STG.E.U8 desc[UR16][R8.64], R21 ;  /* 0x0000001508003986 */ /* 0x0005e2000c101110 */
[----:B------:R-:W-:Y:S01]  /*cc70*/  LOP3.LUT R7, R0, 0xce, RZ, 0xfc, !PT ;  /* 0x000000ce00077812 */ /* 0x000fe200078efcff */
[----:B------:R-:W-:Y:S01]  /*cc80*/  IMAD R17, R3, 0x2, R11 ;  /* 0x0000000203117824 */ /* 0x000fe200078e020b */
[----:B------:R-:W-:Y:S01]  /*cc90*/  IADD3 R6, P6, PT, R11, R2, RZ ;  /* 0x000000020b067210 */ /* 0x000fe20007fde0ff */
[----:B------:R3:W-:Y:S01]  /*cca0*/  @P5 STG.E.U8 desc[UR16][R4.64], R19 ;  /* 0x0000001304005986 */ /* 0x0007e2000c101110 */
[----:B0-----:R-:W-:Y:S01]  /*ccb0*/  ISETP.LT.AND P5, PT, R7, UR4, !P0 ;  /* 0x0000000407007c0c */ /* 0x001fe2000c7a1270 */
[----:B------:R-:W0:Y:S01]  /*ccc0*/  LDCU UR4, c[0x0][0x39c] ;  /* 0x00007380ff0477ac */ /* 0x000e220008000800 */
[----:B------:R-:W-:-:S02]  /*ccd0*/  LEA.HI.X.SX32 R7, R11, R16, 0x1, P6 ;  /* 0x000000100b077211 */ /* 0x000fc400030f0eff */
[C---:B------:R-:W-:Y:S02]  /*cce0*/  LOP3.LUT R10, R0.reuse, 0xcc, RZ, 0xfc, !PT ;  /* 0x000000cc000a7812 */ /* 0x040fe400078efcff */
[----:B------:R-:W-:Y:S02]  /*ccf0*/  LOP3.LUT R12, R0, 0xe0, RZ, 0xfc, !PT ;  /* 0x000000e0000c7812 */ /* 0x000fe400078efcff */
[----:B--2---:R-:W-:Y:S02]  /*cd00*/  IADD3 R8, P6, PT, R17, R2, RZ ;  /* 0x0000000211087210 */ /* 0x004fe40007fde0ff */
[C---:B------:R-:W-:Y:S02]  /*cd10*/  PRMT R21, R13.reuse, 0x7770, RZ ;  /* 0x000077700d157816 */ /* 0x040fe400000000ff */
[----:B---3--:R-:W-:Y:S02]  /*cd20*/  PRMT R19, R13, 0x7771, RZ ;  /* 0x000077710d137816 */ /* 0x008fe400000000ff */
[----:B------:R-:W-:Y:S01]  /*cd30*/  LEA.HI.X.SX32 R9, R17, R16, 0x1, P6 ;  /* 0x0000001011097211 */ /* 0x000fe200030f0eff */
[C---:B------:R-:W-:Y:S01]  /*cd40*/  IMAD R17, R3.reuse, 0x2, R17 ;  /* 0x0000000203117824 */ /* 0x040fe200078e0211 */
[----:B----4-:R-:W-:Y:S01]  /*cd50*/  ISETP.LT.AND P3, PT, R10, UR6, !P0 ;  /* 0x000000060a007c0c */ /* 0x010fe2000c761270 */
[----:B------:R2:W-:Y:S01]  /*cd60*/  @P2 STG.E.U8 desc[UR16][R6.64], R21 ;  /* 0x0000001506002986 */ /* 0x0005e2000c101110 */
[----:B------:R-:W-:Y:S01]  /*cd70*/  LOP3.LUT R10, R0, 0xd0, RZ, 0xfc, !PT ;  /* 0x000000d0000a7812 */ /* 0x000fe200078efcff */
[----:B------:R-:W3:Y:S01]  /*cd80*/  LDCU UR6, c[0x0][0x39c] ;  /* 0x00007380ff0677ac */ /* 0x000ee20008000800 */
[----:B------:R-:W-:Y:S01]  /*cd90*/  IMAD R11, R3, 0x2, R17 ;  /* 0x00000002030b7824 */ /* 0x000fe200078e0211 */
[----:B------:R4:W-:Y:S01]  /*cda0*/  @P4 STG.E.U8 desc[UR16][R8.64], R19 ;  /* 0x0000001308004986 */ /* 0x0009e2000c101110 */
[----:B------:R-:W-:-:S02]  /*cdb0*/  IADD3 R4, P4, PT, R17, R2, RZ ;  /* 0x0000000211047210 */ /* 0x000fc40007f9e0ff */
[----:B-1----:R-:W-:Y:S01]  /*cdc0*/  ISETP.LT.AND P2, PT, R10, UR5, !P0 ;  /* 0x000000050a007c0c */ /* 0x002fe2000c741270 */
[----:B------:R-:W1:Y:S01]  /*cdd0*/  LDCU UR5, c[0x0][0x39c] ;  /* 0x00007380ff0577ac */ /* 0x000e620008000800 */
[----:B------:R-:W-:Y:S02]  /*cde0*/  LEA.HI.X.SX32 R5, R17, R16, 0x1, P4 ;  /* 0x0000001011057211 */ /* 0x000fe400020f0eff */
[----:B------:R-:W-:Y:S02]  /*cdf0*/  PRMT R17, R13, 0x7772, RZ ;  /* 0x000077720d117816 */ /* 0x000fe400000000ff */
[C---:B--2---:R-:W-:Y:S02]  /*ce00*/  LOP3.LUT R7, R0.reuse, 0xd4, RZ, 0xfc, !PT ;  /* 0x000000d400077812 */ /* 0x044fe400078efcff */
[----:B------:R-:W-:Y:S01]  /*ce10*/  IADD3 R6, P6, PT, R11, R2, RZ ;  /* 0x000000020b067210 */ /* 0x000fe20007fde0ff */
[----:B------:R2:W-:Y:S01]  /*ce20*/  @P3 STG.E.U8 desc[UR16][R4.64], R17 ;  /* 0x0000001104003986 */ /* 0x0005e2000c101110 */
[----:B0-----:R-:W-:Y:S01]  /*ce30*/  ISETP.LT.AND P3, PT, R7, UR4, !P0 ;  /* 0x0000000407007c0c */ /* 0x001fe2000c761270 */
[----:B------:R-:W0:Y:S01]  /*ce40*/  LDCU UR4, c[0x0][0x39c] ;  /* 0x00007380ff0477ac */ /* 0x000e220008000800 */
[----:B------:R-:W-:Y:S01]  /*ce50*/  LEA.HI.X.SX32 R7, R11, R16, 0x1, P6 ;  /* 0x000000100b077211 */ /* 0x000fe200030f0eff */
[----:B------:R-:W-:Y:S01]  /*ce60*/  IMAD R11, R3, 0x2, R11 ;  /* 0x00000002030b7824 */ /* 0x000fe200078e020b */
[----:B------:R-:W-:-:S02]  /*ce70*/  LOP3.LUT R10, R0, 0xd2, RZ, 0xfc, !PT ;  /* 0x000000d2000a7812 */ /* 0x000fc400078efcff */
[----:B----4-:R-:W-:Y:S01]  /*ce80*/  PRMT R19, R13, 0x7773, RZ ;  /* 0x000077730d137816 */ /* 0x010fe200000000ff */
[----:B------:R-:W-:Y:S01]  /*ce90*/  IMAD R13, R3, 0x2, R11 ;  /* 0x00000002030d7824 */ /* 0x000fe200078e020b */
[----:B---3--:R-:W-:Y:S01]  /*cea0*/  ISETP.LT.AND P4, PT, R10, UR6, !P0 ;  /* 0x000000060a007c0c */ /* 0x008fe2000c781270 */
[----:B------:R-:W3:Y:S01]  /*ceb0*/  LDCU UR6, c[0x0][0x39c] ;  /* 0x00007380ff0677ac */ /* 0x000ee20008000800 */
[----:B------:R-:W-:Y:S01]  /*cec0*/  LOP3.LUT R9, R0, 0xd6, RZ, 0xfc, !PT ;  /* 0x000000d600097812 */ /* 0x000fe200078efcff */
[----:B------:R4:W-:Y:S01]  /*ced0*/  @P5 STG.E.U8 desc[UR16][R6.64], R19 ;  /* 0x0000001306005986 */ /* 0x0009e2000c101110 */
[----:B------:R-:W-:Y:S02]  /*cee0*/  IADD3 R8, P6, PT, R11, R2, RZ ;  /* 0x000000020b087210 */ /* 0x000fe40007fde0ff */
[----:B-1----:R-:W-:Y:S01]  /*cef0*/  ISETP.LT.AND P5, PT, R9, UR5, !P0 ;  /* 0x0000000509007c0c */ /* 0x002fe2000c7a1270 */
[----:B------:R-:W1:Y:S01]  /*cf00*/  LDCU UR5, c[0x0][0x39c] ;  /* 0x00007380ff0577ac */ /* 0x000e620008000800 */
[----:B------:R-:W-:-:S02]  /*cf10*/  LEA.HI.X.SX32 R9, R11, R16, 0x1, P6 ;  /* 0x000000100b097211 */ /* 0x000fc400030f0eff */
[C---:B--2---:R-:W-:Y:S02]  /*cf20*/  IADD3 R4, P6, PT, R13.reuse, R2, RZ ;  /* 0x000000020d047210 */ /* 0x044fe40007fde0ff */
[C---:B------:R-:W-:Y:S02]  /*cf30*/  PRMT R17, R14.reuse, 0x7770, RZ ;  /* 0x000077700e117816 */ /* 0x040fe400000000ff */
[----:B------:R-:W-:Y:S01]  /*cf40*/  LEA.HI.X.SX32 R5, R13, R16, 0x1, P6 ;  /* 0x000000100d057211 */ /* 0x000fe200030f0eff */
[----:B------:R-:W-:Y:S01]  /*cf50*/  IMAD R13, R3, 0x2, R13 ;  /* 0x00000002030d7824 */ /* 0x000fe200078e020d */
[----:B------:R-:W-:Y:S01]  /*cf60*/  PRMT R11, R14, 0x7771, RZ ;  /* 0x000077710e0b7816 */ /* 0x000fe200000000ff */
[----:B------:R-:W-:Y:S01]  /*cf70*/  @P2 STG.E.U8 desc[UR16][R8.64], R17 ;  /* 0x0000001108002986 */ /* 0x000fe2000c101110 */
[C---:B----4-:R-:W-:Y:S02]  /*cf80*/  LOP3.LUT R7, R0.reuse, 0xda, RZ, 0xfc, !PT ;  /* 0x000000da00077812 */ /* 0x050fe400078efcff */
[----:B------:R-:W-:Y:S01]  /*cf90*/  IADD3 R6, P6, PT, R13, R2, RZ ;  /* 0x000000020d067210 */ /* 0x000fe20007fde0ff */
[----:B------:R2:W-:Y:S01]  /*cfa0*/  @P4 STG.E.U8 desc[UR16][R4.64], R11 ;  /* 0x0000000b04004986 */ /* 0x0005e2000c101110 */
[----:B------:R-:W-:-:S02]  /*cfb0*/  LOP3.LUT R10, R0, 0xd8, RZ, 0xfc, !PT ;  /* 0x000000d8000a7812 */ /* 0x000fc400078efcff */
[----:B---3--:R-:W-:Y:S01]  /*cfc0*/  ISETP.LT.AND P4, PT, R7, UR6, !P0 ;  /* 0x0000000607007c0c */ /* 0x008fe2000c781270 */
[----:B------:R-:W3:Y:S01]  /*cfd0*/  LDCU UR6, c[0x0][0x39c] ;  /* 0x00007380ff0677ac */ /* 0x000ee20008000800 */
[----:B------:R-:W-:Y:S01]  /*cfe0*/  LEA.HI.X.SX32 R7, R13, R16, 0x1, P6 ;  /* 0x000000100d077211 */ /* 0x000fe200030f0eff */
[----:B------:R-:W-:Y:S01]  /*cff0*/  IMAD R13, R3, 0x2, R13 ;  /* 0x00000002030d7824 */ /* 0x000fe200078e020d */
[----:B------:R-:W-:Y:S02]  /*d000*/  PRMT R21, R14, 0x7772, RZ ;  /* 0x000077720e157816 */ /* 0x000fe400000000ff */
[----:B0-----:R-:W-:Y:S01]  /*d010*/  ISETP.LT.AND P2, PT, R10, UR4, !P0 ;  /* 0x000000040a007c0c */ /* 0x001fe2000c741270 */
[----:B------:R-:W0:Y:S01]  /*d020*/  LDCU UR4, c[0x0][0x39c] ;  /* 0x00007380ff0477ac */ /* 0x000e220008000800 */
[----:B------:R-:W-:Y:S01]  /*d030*/  LOP3.LUT R10, R0, 0xdc, RZ, 0xfc, !PT ;  /* 0x000000dc000a7812 */ /* 0x000fe200078efcff */
[----:B------:R4:W-:Y:S01]  /*d040*/  @P3 STG.E.U8 desc[UR16][R6.64], R21 ;  /* 0x0000001506003986 */ /* 0x0009e2000c101110 */
[----:B--2---:R-:W-:Y:S01]  /*d050*/  IADD3 R4, P3, PT, R13, R2, RZ ;  /* 0x000000020d047210 */ /* 0x004fe20007f7e0ff */
[----:B------:R-:W-:Y:S01]  /*d060*/  IMAD R11, R3, 0x2, R13 ;  /* 0x00000002030b7824 */ /* 0x000fe200078e020d */
[----:B------:R-:W-:-:S02]  /*d070*/  PRMT R19, R14, 0x7773, RZ ;  /* 0x000077730e137816 */ /* 0x000fc400000000ff */
[----:B------:R-:W-:Y:S02]  /*d080*/  LEA.HI.X.SX32 R5, R13, R16, 0x1, P3 ;  /* 0x000000100d057211 */ /* 0x000fe400018f0eff */
[----:B------:R-:W-:Y:S02]  /*d090*/  IADD3 R8, P3, PT, R11, R2, RZ ;  /* 0x000000020b087210 */ /* 0x000fe40007f7e0ff */
[----:B------:R-:W-:Y:S01]  /*d0a0*/  PRMT R17, R15, 0x7770, RZ ;  /* 0x000077700f117816 */ /* 0x000fe200000000ff */
[----:B------:R2:W-:Y:S01]  /*d0b0*/  @P5 STG.E.U8 desc[UR16][R4.64], R19 ;  /* 0x0000001304005986 */ /* 0x0005e2000c101110 */
[----:B------:R-:W-:Y:S01]  /*d0c0*/  LEA.HI.X.SX32 R9, R11, R16, 0x1, P3 ;  /* 0x000000100b097211 */ /* 0x000fe200018f0eff */
[----:B------:R-:W-:Y:S01]  /*d0d0*/  IMAD R11, R3, 0x2, R11 ;  /* 0x00000002030b7824 */ /* 0x000fe200078e020b */
[----:B-1----:R-:W-:Y:S01]  /*d0e0*/  ISETP.LT.AND P6, PT, R10, UR5, !P0 ;  /* 0x000000050a007c0c */ /* 0x002fe2000c7c1270 */
[----:B------:R-:W1:Y:S01]  /*d0f0*/  LDCU UR5, c[0x0][0x39c] ;  /* 0x00007380ff0577ac */ /* 0x000e620008000800 */
[----:B------:R-:W-:Y:S01]  /*d100*/  LOP3.LUT R10, R0, 0xde, RZ, 0xfc, !PT ;  /* 0x000000de000a7812 */ /* 0x000fe200078efcff */
[----:B------:R5:W-:Y:S01]  /*d110*/  @P2 STG.E.U8 desc[UR16][R8.64], R17 ;  /* 0x0000001108002986 */ /* 0x000be2000c101110 */
[----:B----4-:R-:W-:-:S02]  /*d120*/  IADD3 R6, P2, PT, R11, R2, RZ ;  /* 0x000000020b067210 */ /* 0x010fc40007f5e0ff */
[----:B0-----:R-:W-:Y:S01]  /*d130*/  ISETP.LT.AND P5, PT, R10, UR4, !P0 ;  /* 0x000000040a007c0c */ /* 0x001fe2000c7a1270 */
[----:B------:R-:W0:Y:S01]  /*d140*/  LDCU UR4, c[0x0][0x39c] ;  /* 0x00007380ff0477ac */ /* 0x000e220008000800 */
[----:B------:R-:W-:Y:S01]  /*d150*/  LEA.HI.X.SX32 R7, R11, R16, 0x1, P2 ;  /* 0x000000100b077211 */ /* 0x000fe200010f0eff */
[----:B------:R-:W-:Y:S01]  /*d160*/  IMAD R11, R3, 0x2, R11 ;  /* 0x00000002030b7824 */ /* 0x000fe200078e020b */
[----:B------:R-:W-:Y:S02]  /*d170*/  PRMT R13, R15, 0x7771, RZ ;  /* 0x000077710f0d7816 */ /* 0x000fe400000000ff */
[----:B------:R-:W-:Y:S02]  /*d180*/  LOP3.LUT R10, R0, 0xe2, RZ, 0xfc, !PT ;  /* 0x000000e2000a7812 */ /* 0x000fe400078efcff */
[----:B--2---:R-:W-:Y:S01]  /*d190*/  PRMT R19, R134, 0x7770, RZ ;  /* 0x0000777086137816 */ /* 0x004fe200000000ff */
[----:B------:R2:W-:Y:S01]  /*d1a0*/  @P4 STG.E.U8 desc[UR16][R6.64], R13 ;  /* 0x0000000d06004986 */ /* 0x0005e2000c101110 */
[----:B------:R-:W-:Y:S01]  /*d1b0*/  IADD3 R4, P4, PT, R11, R2, RZ ;  /* 0x000000020b047210 */ /* 0x000fe20007f9e0ff */
[----:B-----5:R-:W-:Y:S01]  /*d1c0*/  IMAD R9, R3, 0x2, R11 ;  /* 0x0000000203097824 */ /* 0x020fe200078e020b */
[----:B---3--:R-:W-:Y:S01]  /*d1d0*/  ISETP.LT.AND P2, PT, R10, UR6, !P0 ;  /* 0x000000060a007c0c */ /* 0x008fe2000c741270 */
[----:B------:R-:W3:Y:S01]  /*d1e0*/  LDCU UR6, c[0x0][0x39c] ;  /* 0x00007380ff0677ac */ /* 0x000ee20008000800 */
[----:B------:R-:W-:Y:S01]  /*d1f0*/  LEA.HI.X.SX32 R5, R11, R16, 0x1, P4 ;  /* 0x000000100b057211 */ /* 0x000fe200020f0eff */
[----:B------:R-:W-:Y:S01]  /*d200*/  IMAD R11, R3, 0x2, R9 ;  /* 0x00000002030b7824 */ /* 0x000fe200078e0209 */
[----:B-1----:R-:W-:Y:S01]  /*d210*/  ISETP.LT.AND P3, PT, R12, UR5, !P0 ;  /* 0x000000050c007c0c */ /* 0x002fe2000c761270 */
[----:B------:R-:W1:Y:S01]  /*d220*/  LDCU UR5, c[0x0][0x39c] ;  /* 0x00007380ff0577ac */ /* 0x000e620008000800 */
[----:B------:R-:W-:-:S02]  /*d230*/  IADD3 R8, P4, PT, R9, R2, RZ ;  /* 0x0000000209087210 */ /* 0x000fc40007f9e0ff */
[----:B------:R-:W-:Y:S01]  /*d240*/  LOP3.LUT R10, R0, 0xe4, RZ, 0xfc, !PT ;  /* 0x000000e4000a7812 */ /* 0x000fe200078efcff */
[----:B--2---:R-:W-:Y:S01]  /*d250*/  IMAD R13, R3, 0x2, R11 ;  /* 0x00000002030d7824 */ /* 0x004fe200078e020b */
[----:B------:R-:W-:Y:S02]  /*d260*/  PRMT R17, R15, 0x7773, RZ ;  /* 0x000077730f117816 */ /* 0x000fe400000000ff */
[----:B------:R-:W-:Y:S02]  /*d270*/  LEA.HI.X.SX32 R9, R9, R16, 0x1, P4 ;  /* 0x0000001009097211 */ /* 0x000fe400020f0eff */
[----:B------:R-:W-:Y:S02]  /*d280*/  PRMT R15, R15, 0x7772, RZ ;  /* 0x000077720f0f7816 */ /* 0x000fe400000000ff */
[----:B0-----:R-:W-:Y:S01]  /*d290*/  ISETP.LT.AND P4, PT, R10, UR4, !P0 ;  /* 0x000000040a007c0c */ /* 0x001fe2000c781270 */
[----:B------:R-:W0:Y:S01]  /*d2a0*/  LDCU UR4, c[0x0][0x39c] ;  /* 0x00007380ff0477ac */ /* 0x000e220008000800 */
[----:B------:R-:W-:Y:S01]  /*d2b0*/  LOP3.LUT R10, R0, 0xe6, RZ, 0xfc, !PT ;  /* 0x000000e6000a7812 */ /* 0x000fe200078efcff */
[----:B------:R2:W-:Y:S01]  /*d2c0*/  @P6 STG.E.U8 desc[UR16][R4.64], R15 ;  /* 0x0000000f04006986 */ /* 0x0005e2000c101110 */
[----:B------:R-:W-:-:S02]  /*d2d0*/  IADD3 R6, P6, PT, R11, R2, RZ ;  /* 0x000000020b067210 */ /* 0x000fc40007fde0ff */
[----:B------:R-:W-:Y:S01]  /*d2e0*/  LOP3.LUT R12, R0, 0xf2, RZ, 0xfc, !PT ;  /* 0x000000f2000c7812 */ /* 0x000fe200078efcff */
[----:B------:R4:W-:Y:S01]  /*d2f0*/  @P5 STG.E.U8 desc[UR16][R8.64], R17 ;  /* 0x0000001108005986 */ /* 0x0009e2000c101110 */
[----:B------:R-:W-:Y:S02]  /*d300*/  LEA.HI.X.SX32 R7, R11, R16, 0x1, P6 ;  /* 0x000000100b077211 */ /* 0x000fe400030f0eff */
[----:B------:R-:W-:Y:S02]  /*d310*/  PRMT R11, R132, 0x7770, RZ ;  /* 0x00007770840b7816 */ /* 0x000fe400000000ff */
[----:B-1----:R-:W-:Y:S01]  /*d320*/  ISETP.LT.AND P5, PT, R10, UR5, !P0 ;  /* 0x000000050a007c0c */ /* 0x002fe2000c7a1270 */
[----:B------:R-:W1:Y:S01]  /*d330*/  LDCU UR5, c[0x0][0x39c] ;  /* 0x00007380ff0577ac */ /* 0x000e620008000800 */
[----:B------:R-:W-:Y:S01]  /*d340*/  LOP3.LUT R10, R0, 0xe8, RZ, 0xfc, !PT ;  /* 0x000000e8000a7812 */ /* 0x000fe200078efcff */
[----:B------:R5:W-:Y:S01]  /*d350*/  @P3 STG.E.U8 desc[UR16][R6.64], R11 ;  /* 0x0000000b06003986 */ /* 0x000be2000c101110 */
[----:B--2---:R-:W-:-:S02]  /*d360*/  IADD3 R4, P6, PT, R13, R2, RZ ;  /* 0x000000020d047210 */ /* 0x004fc40007fde0ff */
[----:B------:R-:W-:Y:S02]  /*d370*/  PRMT R15, R132, 0x7771, RZ ;  /* 0x00007771840f7816 */ /* 0x000fe400000000ff */
[----:B------:R-:W-:Y:S01]  /*d380*/  LEA.HI.X.SX32 R5, R13, R16, 0x1, P6 ;  /* 0x000000100d057211 */ /* 0x000fe200030f0eff */
[----:B------:R-:W-:Y:S01]  /*d390*/  IMAD R13, R3, 0x2, R13 ;  /* 0x00000002030d7824 */ /* 0x000fe200078e020d */
[----:B0-----:R-:W-:Y:S01]  /*d3a0*/  ISETP.LT.AND P3, PT, R10, UR4, !P0 ;  /* 0x000000040a007c0c */ /* 0x001fe2000c761270 */
[----:B------:R-:W0:Y:S01]  /*d3b0*/  LDCU UR4, c[0x0][0x39c] ;  /* 0x00007380ff0477ac */ /* 0x000e220008000800 */
[----:B----4-:R-:W-:Y:S01]  /*d3c0*/  PRMT R17, R132, 0x7772, RZ ;  /* 0x0000777284117816 */ /* 0x010fe200000000ff */
[----:B------:R2:W-:Y:S01]  /*d3d0*/  @P2 STG.E.U8 desc[UR16][R4.64], R15 ;  /* 0x0000000f04002986 */ /* 0x0005e2000c101110 */
[----:B------:R-:W-:Y:S01]  /*d3e0*/  IADD3 R8, P2, PT, R13, R2, RZ ;  /* 0x000000020d087210 */ /* 0x000fe20007f5e0ff */
[----:B-----5:R-:W-:Y:S01]  /*d3f0*/  IMAD R11, R3, 0x2, R13 ;  /* 0x00000002030b7824 */ /* 0x020fe200078e020d */
[----:B------:R-:W-:-:S02]  /*d400*/  LOP3.LUT R10, R0, 0xea, RZ, 0xfc, !PT ;  /* 0x000000ea000a7812 */ /* 0x000fc400078efcff */
[----:B------:R-:W-:Y:S02]  /*d410*/  LEA.HI.X.SX32 R9, R13, R16, 0x1, P2 ;  /* 0x000000100d097211 */ /* 0x000fe400010f0eff */
[C---:B------:R-:W-:Y:S02]  /*d420*/  IADD3 R6, P6, PT, R11.reuse, R2, RZ ;  /* 0x000000020b067210 */ /* 0x040fe40007fde0ff */
[----:B-1----:R-:W-:Y:S01]  /*d430*/  ISETP.LT.AND P2, PT, R10, UR5, !P0 ;  /* 0x000000050a007c0c */ /* 0x002fe2000c741270 */
[----:B------:R1:W-:Y:S01]  /*d440*/  @P4 STG.E.U8 desc[UR16][R8.64], R17 ;  /* 0x0000001108004986 */ /* 0x0003e2000c101110 */
[----:B------:R-:W-:Y:S01]  /*d450*/  LEA.HI.X.SX32 R7, R11, R16, 0x1, P6 ;  /* 0x000000100b077211 */ /* 0x000fe200030f0eff */
[C---:B------:R-:W-:Y:S01]  /*d460*/  IMAD R11, R3.reuse, 0x2, R11 ;  /* 0x00000002030b7824 */ /* 0x040fe200078e020b */
[----:B--2---:R-:W-:Y:S01]  /*d470*/  PRMT R15, R132, 0x7773, RZ ;  /* 0x00007773840f7816 */ /* 0x004fe200000000ff */
[----:B------:R-:W2:Y:S01]  /*d480*/  LDCU UR5, c[0x0][0x39c] ;  /* 0x00007380ff0577ac */ /* 0x000ea20008000800 */
[C---:B------:R-:W-:Y:S01]  /*d490*/  LOP3.LUT R5, R0.reuse, 0xee, RZ, 0xfc, !PT ;  /* 0x000000ee00057812 */ /* 0x040fe200078efcff */
[----:B------:R-:W-:Y:S01]  /*d4a0*/  IMAD R13, R3, 0x2, R11 ;  /* 0x00000002030d7824 */ /* 0x000fe200078e020b */
[----:B------:R-:W-:Y:S01]  /*d4b0*/  LOP3.LUT R10, R0, 0xec, RZ, 0xfc, !PT ;  /* 0x000000ec000a7812 */ /* 0x000fe200078efcff */
[----:B------:R4:W-:Y:S01]  /*d4c0*/  @P5 STG.E.U8 desc[UR16][R6.64], R15 ;  /* 0x0000000f06005986 */ /* 0x0009e2000c101110 */
[----:B------:R-:W-:-:S02]  /*d4d0*/  IADD3 R4, P5, PT, R11, R2, RZ ;  /* 0x000000020b047210 */ /* 0x000fc40007fbe0ff */
[----:B0-----:R-:W-:Y:S01]  /*d4e0*/  ISETP.LT.AND P6, PT, R5, UR4, !P0 ;  /* 0x0000000405007c0c */ /* 0x001fe2000c7c1270 */
[----:B------:R-:W0:Y:S01]  /*d4f0*/  LDCU UR4, c[0x0][0x39c] ;  /* 0x00007380ff0477ac */ /* 0x000e220008000800 */
[----:B------:R-:W-:Y:S02]  /*d500*/  LEA.HI.X.SX32 R5, R11, R16, 0x1, P5 ;  /* 0x000000100b057211 */ /* 0x000fe400028f0eff */
[----:B-1----:R-:W-:Y:S02]  /*d510*/  IADD3 R8, P5, PT, R13, R2, RZ ;  /* 0x000000020d087210 */ /* 0x002fe40007fbe0ff */
[C---:B------:R-:W-:Y:S02]  /*d520*/  PRMT R17, R133.reuse, 0x7770, RZ ;  /* 0x0000777085117816 */ /* 0x040fe400000000ff */
[----:B------:R-:W-:Y:S02]  /*d530*/  PRMT R11, R133, 0x7771, RZ ;  /* 0x00007771850b7816 */ /* 0x000fe400000000ff */
[----:B------:R-:W-:Y:S01]  /*d540*/  LEA.HI.X.SX32 R9, R13, R16, 0x1, P5 ;  /* 0x000000100d097211 */ /* 0x000fe200028f0eff */
[----:B------:R-:W-:Y:S01]  /*d550*/  IMAD R13, R3, 0x2, R13 ;  /* 0x00000002030d7824 */ /* 0x000fe200078e020d */
[----:B---3--:R-:W-:Y:S01]  /*d560*/  ISETP.LT.AND P4, PT, R10, UR6, !P0 ;  /* 0x000000060a007c0c */ /* 0x008fe2000c781270 */
[----:B------:R1:W-:Y:S01]  /*d570*/  @P3 STG.E.U8 desc[UR16][R4.64], R17 ;  /* 0x0000001104003986 */ /* 0x0003e2000c101110 */
[----:B----4-:R-:W-:Y:S01]  /*d580*/  PRMT R15, R133, 0x7772, RZ ;  /* 0x00007772850f7816 */ /* 0x010fe200000000ff */
[----:B------:R-:W3:Y:S01]  /*d590*/  LDCU UR6, c[0x0][0x39c] ;  /* 0x00007380ff0677ac */ /* 0x000ee20008000800 */
[----:B------:R-:W-:Y:S01]  /*d5a0*/  LOP3.LUT R10, R0, 0xf0, RZ, 0xfc, !PT ;  /* 0x000000f0000a7812 */ /* 0x000fe200078efcff */
[----:B------:R4:W-:Y:S01]  /*d5b0*/  @P2 STG.E.U8 desc[UR16][R8.64], R11 ;  /* 0x0000000b08002986 */ /* 0x0009e2000c101110 */
[----:B------:R-:W-:-:S02]  /*d5c0*/  IADD3 R6, P2, PT, R13, R2, RZ ;  /* 0x000000020d067210 */ /* 0x000fc40007f5e0ff */
[----:B--2---:R-:W-:Y:S01]  /*d5d0*/  ISETP.LT.AND P3, PT, R10, UR5, !P0 ;  /* 0x000000050a007c0c */ /* 0x004fe2000c761270 */
[----:B------:R-:W2:Y:S01]  /*d5e0*/  LDCU UR5, c[0x0][0x39c] ;  /* 0x00007380ff0577ac */ /* 0x000ea20008000800 */
[----:B------:R-:W-:Y:S01]  /*d5f0*/  LEA.HI.X.SX32 R7, R13, R16, 0x1, P2 ;  /* 0x000000100d077211 */ /* 0x000fe200010f0eff */
[----:B------:R-:W-:Y:S01]  /*d600*/  IMAD R13, R3, 0x2, R13 ;  /* 0x00000002030d7824 */ /* 0x000fe200078e020d */
[----:B------:R-:W-:Y:S02]  /*d610*/  LOP3.LUT R10, R0, 0xf4, RZ, 0xfc, !PT ;  /* 0x000000f4000a7812 */ /* 0x000fe400078efcff */
[----:B------:R-:W-:Y:S01]  /*d620*/  PRMT R133, R133, 0x7773, RZ ;  /* 0x0000777385857816 */ /* 0x000fe200000000ff */
[----:B------:R5:W-:Y:S01]  /*d630*/  @P4 STG.E.U8 desc[UR16][R6.64], R15 ;  /* 0x0000000f06004986 */ /* 0x000be2000c101110 */
[----:B-1----:R-:W-:Y:S01]  /*d640*/  IADD3 R4, P4, PT, R13, R2, RZ ;  /* 0x000000020d047210 */ /* 0x002fe20007f9e0ff */
[----:B----4-:R-:W-:Y:S01]  /*d650*/  IMAD R9, R3, 0x2, R13 ;  /* 0x0000000203097824 */ /* 0x010fe200078e020d */
[----:B0-----:R-:W-:Y:S01]  /*d660*/  ISETP.LT.AND P5, PT, R10, UR4, !P0 ;  /* 0x000000040a007c0c */ /* 0x001fe2000c7a1270 */
[----:B------:R-:W0:Y:S01]  /*d670*/  LDCU UR4, c[0x0][0x39c] ;  /* 0x00007380ff0477ac */ /* 0x000e220008000800 */
[----:B------:R-:W-:Y:S01]  /*d680*/  LEA.HI.X.SX32 R5, R13, R16, 0x1, P4 ;  /* 0x000000100d057211 */ /* 0x000fe200020f0eff */
[----:B------:R-:W-:Y:S01]  /*d690*/  IMAD R11, R3, 0x2, R9 ;  /* 0x00000002030b7824 */ /* 0x000fe200078e0209 */
[----:B------:R-:W-:-:S02]  /*d6a0*/  IADD3 R8, P4, PT, R9, R2, RZ ;  /* 0x0000000209087210 */ /* 0x000fc40007f9e0ff */
[----:B---3--:R-:W-:Y:S01]  /*d6b0*/  ISETP.LT.AND P2, PT, R12, UR6, !P0 ;  /* 0x000000060c007c0c */ /* 0x008fe2000c741270 */
[----:B------:R-:W-:Y:S01]  /*d6c0*/  IMAD R13, R3, 0x2, R11 ;  /* 0x00000002030d7824 */ /* 0x000fe200078e020b */
[----:B------:R-:W-:Y:S01]  /*d6d0*/  LEA.HI.X.SX32 R9, R9, R16, 0x1, P4 ;  /* 0x0000001009097211 */ /* 0x000fe200020f0eff */
[----:B------:R1:W-:Y:S01]  /*d6e0*/  @P6 STG.E.U8 desc[UR16][R4.64], R133 ;  /* 0x0000008504006986 */ /* 0x0003e2000c101110 */
[----:B------:R-:W-:Y:S01]  /*d6f0*/  LOP3.LUT R10, R0, 0xf6, RZ, 0xfc, !PT ;  /* 0x000000f6000a7812 */ /* 0x000fe200078efcff */
[----:B-----5:R-:W-:Y:S01]  /*d700*/  IMAD R15, R3, 0x2, R13 ;  /* 0x00000002030f7824 */ /* 0x020fe200078e020d */
[----:B------:R-:W-:Y:S01]  /*d710*/  PRMT R21, R134, 0x7771, RZ ;  /* 0x0000777186157816 */ /* 0x000fe200000000ff */
[----:B------:R3:W-:Y:S01]  /*d720*/  @P3 STG.E.U8 desc[UR16][R8.64], R19 ;  /* 0x0000001308003986 */ /* 0x0007e2000c101110 */
[C---:B------:R-:W-:Y:S02]  /*d730*/  IADD3 R6, P3, PT, R11.reuse, R2, RZ ;  /* 0x000000020b067210 */ /* 0x040fe40007f7e0ff */
[----:B--2---:R-:W-:Y:S01]  /*d740*/  ISETP.LT.AND P4, PT, R10, UR5, !P0 ;  /* 0x000000050a007c0c */ /* 0x004fe2000c781270 */
[----:B------:R-:W2:Y:S01]  /*d750*/  LDCU UR5, c[0x0][0x39c] ;  /* 0x00007380ff0577ac */ /* 0x000ea20008000800 */
[----:B------:R-:W-:Y:S01]  /*d760*/  LEA.HI.X.SX32 R7, R11, R16, 0x1, P3 ;  /* 0x000000100b077211 */ /* 0x000fe200018f0eff */
[----:B------:R-:W-:Y:S01]  /*d770*/  IMAD R11, R3, 0x2, R15 ;  /* 0x00000002030b7824 */ /* 0x000fe200078e020f */
[----:B------:R-:W-:-:S02]  /*d780*/  LOP3.LUT R10, R0, 0xf8, RZ, 0xfc, !PT ;  /* 0x000000f8000a7812 */ /* 0x000fc400078efcff */
[----:B------:R-:W-:Y:S01]  /*d790*/  LOP3.LUT R14, R0, 0xfa, RZ, 0xfc, !PT ;  /* 0x000000fa000e7812 */ /* 0x000fe200078efcff */
[----:B------:R-:W-:Y:S01]  /*d7a0*/  IMAD R17, R3, 0x2, R11 ;  /* 0x0000000203117824 */ /* 0x000fe200078e020b */
[----:B0-----:R-:W-:Y:S01]  /*d7b0*/  ISETP.LT.AND P3, PT, R10, UR4, !P0 ;  /* 0x000000040a007c0c */ /* 0x001fe2000c761270 */
[----:B------:R-:W0:Y:S01]  /*d7c0*/  LDCU UR4, c[0x0][0x39c] ;  /* 0x00007380ff0477ac */ /* 0x000e220008000800 */
[----:B------:R4:W-:Y:S01]  /*d7d0*/  @P2 STG.E.U8 desc[UR16][R6.64], R21 ;  /* 0x0000001506002986 */ /* 0x0009e2000c101110 */
[-C--:B-1----:R-:W-:Y:S01]  /*d7e0*/  IADD3 R4, P2, PT, R13, R2.reuse, RZ ;  /* 0x000000020d047210 */ /* 0x082fe20007f5e0ff */
[----:B---3--:R-:W-:Y:S01]  /*d7f0*/  IMAD R19, R3, 0x2, R17 ;  /* 0x0000000203137824 */ /* 0x008fe200078e0211 */
[----:B------:R-:W-:Y:S02]  /*d800*/  IADD3 R8, P6, PT, R15, R2, RZ ;  /* 0x000000020f087210 */ /* 0x000fe40007fde0ff */
[----:B------:R-:W-:Y:S01]  /*d810*/  LEA.HI.X.SX32 R5, R13, R16, 0x1, P2 ;  /* 0x000000100d057211 */ /* 0x000fe200010f0eff */
[----:B------:R-:W-:Y:S01]  /*d820*/  IMAD R3, R3, 0x2, R19 ;  /* 0x0000000203037824 */ /* 0x000fe200078e0213 */
[----:B------:R-:W-:-:S02]  /*d830*/  IADD3 R10, P2, PT, R11, R2, RZ ;  /* 0x000000020b0a7210 */ /* 0x000fc40007f5e0ff */
[-C--:B------:R-:W-:Y:S01]  /*d840*/  LEA.HI.X.SX32 R9, R15, R16.reuse, 0x1, P6 ;  /* 0x000000100f097211 */ /* 0x080fe200030f0eff */
[----:B------:R1:W-:Y:S01]  /*d850*/  @P5 STG.E.U8 desc[UR16][R4.64], R23 ;  /* 0x0000001704005986 */ /* 0x0003e2000c101110 */
[----:B------:R-:W-:Y:S02]  /*d860*/  LEA.HI.X.SX32 R11, R11, R16, 0x1, P2 ;  /* 0x000000100b0b7211 */ /* 0x000fe400010f0eff */
[-C--:B----4-:R-:W-:Y:S02]  /*d870*/  IADD3 R6, P2, PT, R3, R2.reuse, RZ ;  /* 0x0000000203067210 */ /* 0x090fe40007f5e0ff */
[----:B------:R-:W-:Y:S02]  /*d880*/  IADD3 R12, P6, PT, R17, R2, RZ ;  /* 0x00000002110c7210 */ /* 0x000fe40007fde0ff */
[----:B------:R-:W-:Y:S02]  /*d890*/  LOP3.LUT R0, R0, 0xfc, RZ, 0xfc, !PT ;  /* 0x000000fc00007812 */ /* 0x000fe400078efcff */
[----:B------:R-:W-:-:S02]  /*d8a0*/  LEA.HI.X.SX32 R7, R3, R16, 0x1, P2 ;  /* 0x0000001003077211 */ /* 0x000fc400010f0eff */
[----:B------:R-:W-:Y:S02]  /*d8b0*/  LEA.HI.X.SX32 R13, R17, R16, 0x1, P6 ;  /* 0x00000010110d7211 */ /* 0x000fe400030f0eff */
[----:B--2---:R-:W-:Y:S02]  /*d8c0*/  ISETP.LT.AND P2, PT, R14, UR5, !P0 ;  /* 0x000000050e007c0c */ /* 0x004fe4000c741270 */
[C---:B------:R-:W-:Y:S02]  /*d8d0*/  IADD3 R2, P6, PT, R19.reuse, R2, RZ ;  /* 0x0000000213027210 */ /* 0x040fe40007fde0ff */
[----:B0-----:R-:W-:Y:S02]  /*d8e0*/  ISETP.LT.AND P0, PT, R0, UR4, !P0 ;  /* 0x0000000400007c0c */ /* 0x001fe4000c701270 */
[----:B------:R-:W-:Y:S02]  /*d8f0*/  LEA.HI.X.SX32 R3, R19, R16, 0x1, P6 ;  /* 0x0000001013037211 */ /* 0x000fe400030f0eff */
[----:B------:R-:W-:-:S02]  /*d900*/  PRMT R21, R134, 0x7773, RZ ;  /* 0x0000777386157816 */ /* 0x000fc400000000ff */
[C---:B------:R-:W-:Y:S02]  /*d910*/  PRMT R15, R135.reuse, 0x7773, RZ ;  /* 0x00007773870f7816 */ /* 0x040fe400000000ff */
[C---:B------:R-:W-:Y:S01]  /*d920*/  PRMT R17, R135.reuse, 0x7772, RZ ;  /* 0x0000777287117816 */ /* 0x040fe200000000ff */
[----:B------:R1:W-:Y:S01]  /*d930*/  @P4 STG.E.U8 desc[UR16][R8.64], R21 ;  /* 0x0000001508004986 */ /* 0x0003e2000c101110 */
[C---:B------:R-:W-:Y:S02]  /*d940*/  PRMT R19, R135.reuse, 0x7771, RZ ;  /* 0x0000777187137816 */ /* 0x040fe400000000ff */
[----:B------:R-:W-:-:S05]  /*d950*/  PRMT R135, R135, 0x7770, RZ ;  /* 0x0000777087877816 */ /* 0x000fca00000000ff */
[----:B------:R1:W-:Y:S04]  /*d960*/  @P3 STG.E.U8 desc[UR16][R10.64], R135 ;  /* 0x000000870a003986 */ /* 0x0003e8000c101110 */
[----:B------:R1:W-:Y:S04]  /*d970*/  @P2 STG.E.U8 desc[UR16][R12.64], R19 ;  /* 0x000000130c002986 */ /* 0x0003e8000c101110 */
[----:B------:R1:W-:Y:S04]  /*d980*/  @P0 STG.E.U8 desc[UR16][R2.64], R17 ;  /* 0x0000001102000986 */ /* 0x0003e8000c101110 */
[----:B------:R1:W-:Y:S01]  /*d990*/  @P1 STG.E.U8 desc[UR16][R6.64], R15 ;  /* 0x0000000f06001986 */ /* 0x0003e2000c101110 */
[----:B------:R-:W-:Y:S06]  /*d9a0*/  BAR.SYNC.DEFER_BLOCKING 0x0 ;  /* 0x0000000000007b1d */ /* 0x000fec0000010000 */
[----:B------:R-:W-:Y:S05]  /*d9b0*/  BRA.U UP0, `(.L_x_13) ;  /* 0x0000000100a07547 */ /* 0x000fea000b800000 */
[----:B------:R-:W0:Y:S01]  /*d9c0*/  S2UR UR5, SR_CgaCtaId ;  /* 0x00000000000579c3 */ /* 0x000e220000008800 */
[----:B------:R-:W-:Y:S01]  /*d9d0*/  NOP ;  /* 0x0000000000007918 */ /* 0x000fe20000000000 */
[----:B------:R-:W-:Y:S01]  /*d9e0*/  UMOV UR4, 0x50 ;  /* 0x0000005000047882 */ /* 0x000fe20000000000 */
[----:B------:R-:W-:Y:S02]  /*d9f0*/  IMAD.U32 R0, RZ, RZ, UR18 ;  /* 0x00000012ff007e24 */ /* 0x000fe4000f8e00ff */
[----:B-1----:R-:W-:Y:S02]  /*da00*/  IMAD.MOV.U32 R3, RZ, RZ, 0xff ;  /* 0x000000ffff037424 */ /* 0x002fe400078e00ff */
[----:B------:R-:W-:Y:S01]  /*da10*/  IMAD.MOV.U32 R7, RZ, RZ, 0x1 ;  /* 0x00000001ff077424 */ /* 0x000fe200078e00ff */
[----:B------:R-:W-:-:S04]  /*da20*/  LOP3.LUT R0, R0, 0xffff, RZ, 0xc0, !PT ;  /* 0x0000ffff00007812 */ /* 0x000fc800078ec0ff */
[----:B------:R-:W-:-:S05]  /*da30*/  SHF.R.U32.HI R0, RZ, 0x5, R0 ;  /* 0x00000005ff007819 */ /* 0x000fca0000011600 */
[----:B------:R-:W-:Y:S01]  /*da40*/  VIADD R2, R0, 0x10 ;  /* 0x0000001000027836 */ /* 0x000fe20000000000 */
[----:B------:R-:W-:Y:S01]  /*da50*/  SHF.L.U32 R0, R3, R0, RZ ;  /* 0x0000000003007219 */ /* 0x000fe200000006ff */
[----:B0-----:R-:W-:-:S03]  /*da60*/  ULEA UR6, UR5, UR4, 0x18 ;  /* 0x0000000405067291 */ /* 0x001fc6000f8ec0ff */
[----:B------:R-:W-:-:S04]  /*da70*/  SHF.L.U32 R3, R7, R2, RZ ;  /* 0x0000000207037219 */ /* 0x000fc800000006ff */
[----:B------:R-:W-:Y:S02]  /*da80*/  LOP3.LUT R0, R3, R0, RZ, 0xfc, !PT ;  /* 0x0000000003007212 */ /* 0x000fe400078efcff */
[----:B------:R-:W0:Y:S02]  /*da90*/  LDS R5, [UR6] ;  /* 0x00000006ff057984 */ /* 0x000e240008000800 */
[C---:B------:R-:W-:Y:S02]  /*daa0*/  LOP3.LUT R2, R0.reuse, 0xffff, RZ, 0xc0, !PT ;  /* 0x0000ffff00027812 */ /* 0x040fe400078ec0ff */
[----:B0-----:R-:W-:-:S04]  /*dab0*/  LOP3.LUT R3, R0, 0xffff, R5, 0x80, !PT ;  /* 0x0000ffff00037812 */ /* 0x001fc800078e8005 */
[----:B------:R-:W-:-:S13]  /*dac0*/  ISETP.NE.AND P0, PT, R3, R2, PT ;  /* 0x000000020300720c */ /* 0x000fda0003f05270 */
[----:B------:R-:W-:Y:S05]  /*dad0*/  @P0 BRA `(.L_x_14) ;  /* 0x0000000000500947 */ /* 0x000fea0003800000 */
[----:B------:R-:W-:Y:S02]  /*dae0*/  SHF.R.U32.HI R5, RZ, 0x10, R5 ;  /* 0x00000010ff057819 */ /* 0x000fe40000011605 */
[----:B------:R-:W-:-:S04]  /*daf0*/  SHF.R.U32.HI R2, RZ, 0x10, R0 ;  /* 0x00000010ff027819 */ /* 0x000fc80000011600 */
[----:B------:R-:W-:-:S04]  /*db00*/  LOP3.LUT R5, R5, R2, RZ, 0xc0, !PT ;  /* 0x0000000205057212 */ /* 0x000fc800078ec0ff */
[----:B------:R-:W-:-:S13]  /*db10*/  ISETP.NE.AND P0, PT, R5, R2, PT ;  /* 0x000000020500720c */ /* 0x000fda0003f05270 */
[----:B------:R-:W-:Y:S05]  /*db20*/  @P0 BRA `(.L_x_15) ;  /* 0x0000000000300947 */ /* 0x000fea0003800000 */
[----:B------:R-:W-:Y:S01]  /*db30*/  R2UR UR4, R0 ;  /* 0x00000000000472ca */ /* 0x000fe200000e0000 */
[----:B------:R-:W-:Y:S01]  /*db40*/  VOTEU.ANY UR5, UPT, PT ;  /* 0x0000000000057886 */ /* 0x000fe200038e0100 */
[----:B------:R-:W0:Y:S01]  /*db50*/  S2R R0, SR_LANEID ;  /* 0x0000000000007919 */ /* 0x000e220000000000 */
[----:B------:R-:W-:-:S10]  /*db60*/  UFLO.U32 UR5, UR5 ;  /* 0x00000005000572bd */ /* 0x000fd400080e0000 */
[----:B------:R-:W-:-:S06]  /*db70*/  ULOP3.LUT UR4, URZ, UR4, URZ, 0x33, !UPT ;  /* 0x00000004ff047292 */ /* 0x000fcc000f8e33ff */
[----:B------:R-:W-:-:S04]  /*db80*/  IMAD.U32 R2, RZ, RZ, UR4 ;  /* 0x00000004ff027e24 */ /* 0x000fc8000f8e00ff */
[----:B------:R-:W1:Y:S02]  /*db90*/  REDUX UR7, R2 ;  /* 0x00000000020773c4 */ /* 0x000e640000000000 */
[----:B------:R2:W-:Y:S01]  /*dba0*/  UTCATOMSWS.AND URZ, UR4 ;  /* 0x0000000400ff79e3 */ /* 0x0005e20008000000 */
[----:B0-----:R-:W-:Y:S01]  /*dbb0*/  ISETP.EQ.U32.AND P0, PT, R0, UR5, PT ;  /* 0x0000000500007c0c */ /* 0x001fe2000bf02070 */
[----:B-1----:R-:W-:-:S12]  /*dbc0*/  IMAD.U32 R0, RZ, RZ, UR7 ;  /* 0x00000007ff007e24 */ /* 0x002fd8000f8e00ff */
[----:B------:R2:W-:Y:S01]  /*dbd0*/  @P0 ATOMS.AND RZ, [UR6], R0 ;  /* 0x00000000ffff098c */ /* 0x0005e2000a800006 */
[----:B------:R-:W-:Y:S05]  /*dbe0*/  BRA `(.L_x_13) ;  /* 0x0000000000147947 */ /* 0x000fea0003800000 */
.L_x_15:
[----:B------:R-:W-:-:S07]  /*dbf0*/  MOV R2, 0xdc10 ;  /* 0x0000dc1000027802 */ /* 0x000fce0000000f00 */
[----:B------:R-:W-:Y:S05]  /*dc00*/  CALL.REL.NOINC `($__internal_0_$__cuda_sm10x_tcgen05_guardrail_trap_col_being_dealloced_not_returned_by_alloc) ;  /* 0x00000000002c7944 */ /* 0x000fea0003c00000 */
[----:B------:R-:W-:Y:S05]  /*dc10*/  BRA `(.L_x_13) ;  /* 0x0000000000087947 */ /* 0x000fea0003800000 */
.L_x_14:
[----:B------:R-:W-:-:S07]  /*dc20*/  MOV R2, 0xdc40 ;  /* 0x0000dc4000027802 */ /* 0x000fce0000000f00 */
[----:B------:R-:W-:Y:S05]  /*dc30*/  CALL.REL.NOINC `($__internal_2_$__cuda_sm10x_tcgen05_guardrail_trap_unallocated_columns_being_dealloced) ;  /* 0x0000000000387944 */ /* 0x000fea0003c00000 */
.L_x_13:
[----:B------:R-:W-:Y:S01]  /*dc40*/  NOP ;  /* 0x0000000000007918 */ /* 0x000fe20000000000 */
[----:B--2---:R-:W-:Y:S05]  /*dc50*/  EXIT ;  /* 0x000000000000794d */ /* 0x004fea0003800000 */
.L_x_8:
[----:B------:R-:W0:Y:S02]  /*dc60*/  SYNCS.PHASECHK.TRANS64.TRYWAIT P0, [UR13], R125 ;  /* 0x0000007dff0075a7 */ /* 0x000e24000800110d */
[----:B0-----:R-:W-:Y:S05]  /*dc70*/  @!P0 BRA `(.L_x_8) ;  /* 0xfffffffc00f88947 */ /* 0x001fea000383ffff */
[----:B------:R-:W-:Y:S05]  /*dc80*/  BRA `(.L_x_16) ;  /* 0xffffff9000347947 */ /* 0x000fea000383ffff */
.L_x_12:
[----:B------:R-:W2:Y:S02]  /*dc90*/  SYNCS.PHASECHK.TRANS64.TRYWAIT P0, [UR13], R4 ;  /* 0x00000004ff0075a7 */ /* 0x000ea4000800110d */
[----:B--2---:R-:W-:Y:S05]  /*dca0*/  @!P0 BRA `(.L_x_12) ;  /* 0xfffffffc00f88947 */ /* 0x004fea000383ffff */
[----:B------:R-:W-:Y:S05]  /*dcb0*/  BRA `(.L_x_11) ;  /* 0xffffffa400487947 */ /* 0x000fea000383ffff */
        .weak           $__internal_0_$__cuda_sm10x_tcgen05_guardrail_trap_col_being_dealloced_not_returned_by_alloc
        .type           $__internal_0_$__cuda_sm10x_tcgen05_guardrail_trap_col_being_dealloced_not_returned_by_alloc,@function
        .size           $__internal_0_$__cuda_sm10x_tcgen05_guardrail_trap_col_being_dealloced_not_returned_by_alloc,($__internal_1_$__cuda_sm10x_tcgen05_guardrail_trap_phase_invalid_during_alloc - $__internal_0_$__cuda_sm10x_tcgen05_guardrail_trap_col_being_dealloced_not_returned_by_alloc)
$__internal_0_$__cuda_sm10x_tcgen05_guardrail_trap_col_being_dealloced_not_returned_by_alloc:
[----:B------:R-:W-:Y:S05]  /*dcc0*/  BPT.TRAP 0x1 ;  /* 0x000000040000795c */ /* 0x000fea0000300000 */
[----:B------:R-:W-:-:S04]  /*dcd0*/  IMAD.MOV.U32 R3, RZ, RZ, 0x0 ;  /* 0x00000000ff037424 */ /* 0x000fc800078e00ff */
[----:B------:R-:W-:Y:S05]  /*dce0*/  RET.REL.NODEC R2 `(matmul_kernel) ;  /* 0xffffff2002c47950 */ /* 0x000fea0003c3ffff */
        .weak           $__internal_1_$__cuda_sm10x_tcgen05_guardrail_trap_phase_invalid_during_alloc
        .type           $__internal_1_$__cuda_sm10x_tcgen05_guardrail_trap_phase_invalid_during_alloc,@function
        .size           $__internal_1_$__cuda_sm10x_tcgen05_guardrail_trap_phase_invalid_during_alloc,($__internal_2_$__cuda_sm10x_tcgen05_guardrail_trap_unallocated_columns_being_dealloced - $__internal_1_$__cuda_sm10x_tcgen05_guardrail_trap_phase_invalid_during_alloc)
$__internal_1_$__cuda_sm10x_tcgen05_guardrail_trap_phase_invalid_during_alloc:
[----:B------:R-:W-:Y:S05]  /*dcf0*/  BPT.TRAP 0x1 ;  /* 0x000000040000795c */ /* 0x000fea0000300000 */
[----:B------:R-:W-:-:S04]  /*dd00*/  IMAD.MOV.U32 R5, RZ, RZ, 0x0 ;  /* 0x00000000ff057424 */ /* 0x000fc800078e00ff */
[----:B------:R-:W-:Y:S05]  /*dd10*/  RET.REL.NODEC R4 `(matmul_kernel) ;  /* 0xffffff2004b87950 */ /* 0x000fea0003c3ffff */
        .weak           $__internal_2_$__cuda_sm10x_tcgen05_guardrail_trap_unallocated_columns_being_dealloced
        .type           $__internal_2_$__cuda_sm10x_tcgen05_guardrail_trap_unallocated_columns_being_dealloced,@function
        .size           $__internal_2_$__cuda_sm10x_tcgen05_guardrail_trap_unallocated_columns_being_dealloced,(.L_x_20 - $__internal_2_$__cuda_sm10x_tcgen05_guardrail_trap_unallocated_columns_being_dealloced)
$__internal_2_$__cuda_sm10x_tcgen05_guardrail_trap_unallocated_columns_being_dealloced:
[----:B------:R-:W-:Y:S05]  /*dd20*/  BPT.TRAP 0x1 ;  /* 0x000000040000795c */ /* 0x000fea0000300000 */
[----:B------:R-:W-:-:S04]  /*dd30*/  IMAD.MOV.U32 R3, RZ, RZ, 0x0 ;  /* 0x00000000ff037424 */ /* 0x000fc800078e00ff */
[----:B------:R-:W-:Y:S05]  /*dd40*/  RET.REL.NODEC R2 `(matmul_kernel) ;  /* 0xffffff2002ac7950 */ /* 0x000fea0003c3ffff */
.L_x_17:
[----:B------:R-:W-:-:S00]  /*dd50*/  BRA `(.L_x_17) ;  /* 0xfffffffc00fc7947 */ /* 0x000fc0000383ffff */
[----:B------:R-:W-:-:S00]  /*dd60*/  NOP ;  /* 0x0000000000007918 */ /* 0x000fc00000000000 */
        /* <DEDUP_REMOVED lines=9> */
.L_x_20:


//--------------------- .nv.shared.matmul_kernel  --------------------------
	.section	.nv.shared.matmul_kernel,"aw",@nobits
	.sectionflags	@""
	.align	16
	.zero		1024


//--------------------- .nv.shared.reserved.0     --------------------------
	.section	.nv.shared.reserved.0,"aw",@nobits
	.align	8
	.weak		__nv_reservedSMEM_offset_0_alias
	.size		__nv_reservedSMEM_offset_0_alias, 0, 64
	.other		__nv_reservedSMEM_offset_0_alias,@"STO_CUDA_RESERVED_SHARED STV_DEFAULT"
__nv_reservedSMEM_offset_0_alias:
	.zero		0
.nv.shared.reserved.0:
	.zero		64
	.weak		__nv_reservedSMEM_allocation_phase
	.type		__nv_reservedSMEM_allocation_phase,@object
	.size		__nv_reservedSMEM_allocation_phase,(.L_0 - __nv_reservedSMEM_allocation_phase)
__nv_reservedSMEM_allocation_phase:
	.zero		1
.L_0:
	.zero		7
	.weak		__nv_reservedSMEM_devtool_atexit_pc
	.type		__nv_reservedSMEM_devtool_atexit_pc,@object
	.size		__nv_reservedSMEM_devtool_atexit_pc,(__nv_reservedSMEM_allocation_mask - __nv_reservedSMEM_devtool_atexit_pc)
__nv_reservedSMEM_devtool_atexit_pc:
	.zero		8
	.weak		__nv_reservedSMEM_allocation_mask
	.type		__nv_reservedSMEM_allocation_mask,@object
	.size		__nv_reservedSMEM_allocation_mask,(.L_2 - __nv_reservedSMEM_allocation_mask)
__nv_reservedSMEM_allocation_mask:
	.zero		4
.L_2:


//--------------------- .nv.constant0.matmul_kernel --------------------------
	.section	.nv.constant0.matmul_kernel,"a",@progbits
	.sectionflags	@""
	.align	4
.nv.constant0.matmul_kernel:
	.zero		976


//--------------------- SYMBOLS --------------------------

	.type		.nv.reservedSmem.offset0,@object
	.size		.nv.reservedSmem.offset0,0x4
	.type		.nv.reservedSmem.cap,@object
	.size		.nv.reservedSmem.cap,0x4
